//
// Generated by NVIDIA NVVM Compiler
//
// Compiler Build ID: CL-36424714
// Cuda compilation tools, release 13.0, V13.0.88
// Based on NVVM 20.0.0
//

.version 9.0
.target sm_100
.address_size 64

	// .globl	_ZN3llm22flash_attention_v1_fwdILi128ELi16ELi32ELi32ELi4ELi4EEEvPfS1_S1_S1_S1_S1_f
.extern .shared .align 16 .b8 _ZN3llm3shmE[];

.visible .entry _ZN3llm22flash_attention_v1_fwdILi128ELi16ELi32ELi32ELi4ELi4EEEvPfS1_S1_S1_S1_S1_f(
	.param .u64 .ptr .align 1 _ZN3llm22flash_attention_v1_fwdILi128ELi16ELi32ELi32ELi4ELi4EEEvPfS1_S1_S1_S1_S1_f_param_0,
	.param .u64 .ptr .align 1 _ZN3llm22flash_attention_v1_fwdILi128ELi16ELi32ELi32ELi4ELi4EEEvPfS1_S1_S1_S1_S1_f_param_1,
	.param .u64 .ptr .align 1 _ZN3llm22flash_attention_v1_fwdILi128ELi16ELi32ELi32ELi4ELi4EEEvPfS1_S1_S1_S1_S1_f_param_2,
	.param .u64 .ptr .align 1 _ZN3llm22flash_attention_v1_fwdILi128ELi16ELi32ELi32ELi4ELi4EEEvPfS1_S1_S1_S1_S1_f_param_3,
	.param .u64 .ptr .align 1 _ZN3llm22flash_attention_v1_fwdILi128ELi16ELi32ELi32ELi4ELi4EEEvPfS1_S1_S1_S1_S1_f_param_4,
	.param .u64 .ptr .align 1 _ZN3llm22flash_attention_v1_fwdILi128ELi16ELi32ELi32ELi4ELi4EEEvPfS1_S1_S1_S1_S1_f_param_5,
	.param .f32 _ZN3llm22flash_attention_v1_fwdILi128ELi16ELi32ELi32ELi4ELi4EEEvPfS1_S1_S1_S1_S1_f_param_6
)
{
	.reg .pred 	%p<40>;
	.reg .b32 	%r<88>;
	.reg .b32 	%f<376>;
	.reg .b64 	%rd<33>;

	ld.param.u64 	%rd11, [_ZN3llm22flash_attention_v1_fwdILi128ELi16ELi32ELi32ELi4ELi4EEEvPfS1_S1_S1_S1_S1_f_param_0];
	ld.param.u64 	%rd12, [_ZN3llm22flash_attention_v1_fwdILi128ELi16ELi32ELi32ELi4ELi4EEEvPfS1_S1_S1_S1_S1_f_param_1];
	ld.param.u64 	%rd13, [_ZN3llm22flash_attention_v1_fwdILi128ELi16ELi32ELi32ELi4ELi4EEEvPfS1_S1_S1_S1_S1_f_param_2];
	ld.param.u64 	%rd14, [_ZN3llm22flash_attention_v1_fwdILi128ELi16ELi32ELi32ELi4ELi4EEEvPfS1_S1_S1_S1_S1_f_param_3];
	ld.param.u64 	%rd15, [_ZN3llm22flash_attention_v1_fwdILi128ELi16ELi32ELi32ELi4ELi4EEEvPfS1_S1_S1_S1_S1_f_param_4];
	ld.param.u64 	%rd16, [_ZN3llm22flash_attention_v1_fwdILi128ELi16ELi32ELi32ELi4ELi4EEEvPfS1_S1_S1_S1_S1_f_param_5];
	ld.param.f32 	%f42, [_ZN3llm22flash_attention_v1_fwdILi128ELi16ELi32ELi32ELi4ELi4EEEvPfS1_S1_S1_S1_S1_f_param_6];
	cvta.to.global.u64 	%rd1, %rd13;
	cvta.to.global.u64 	%rd2, %rd12;
	cvta.to.global.u64 	%rd3, %rd11;
	cvta.to.global.u64 	%rd4, %rd16;
	cvta.to.global.u64 	%rd5, %rd15;
	cvta.to.global.u64 	%rd6, %rd14;
	mov.u32 	%r1, %tid.x;
	mov.u32 	%r31, %ctaid.x;
	mov.u32 	%r32, %ctaid.y;
	mov.u32 	%r33, %nctaid.y;
	mul.lo.s32 	%r34, %r31, %r33;
	shl.b32 	%r35, %r34, 11;
	shl.b32 	%r36, %r32, 11;
	add.s32 	%r37, %r35, %r36;
	cvt.s64.s32 	%rd7, %r37;
	shl.b32 	%r38, %r34, 7;
	shl.b32 	%r39, %r32, 7;
	add.s32 	%r40, %r38, %r39;
	cvt.s64.s32 	%rd8, %r40;
	shl.b32 	%r2, %r1, 4;
	shl.b32 	%r41, %r1, 6;
	mov.u32 	%r42, _ZN3llm3shmE;
	add.s32 	%r43, %r42, %r41;
	add.s32 	%r3, %r43, 2048;
	shl.b32 	%r44, %r1, 7;
	add.s32 	%r45, %r44, %r42;
	add.s32 	%r4, %r45, 6144;
	mov.b32 	%r81, 0;
$L__BB0_1:
	shl.b32 	%r47, %r81, 9;
	add.s32 	%r48, %r47, %r2;
	cvt.u64.u32 	%rd17, %r48;
	add.s64 	%rd18, %rd17, %rd7;
	shl.b64 	%rd19, %rd18, 2;
	add.s64 	%rd20, %rd2, %rd19;
	ld.global.f32 	%f43, [%rd20];
	add.s64 	%rd21, %rd1, %rd19;
	ld.global.f32 	%f44, [%rd21];
	ld.global.f32 	%f45, [%rd20+4];
	ld.global.f32 	%f46, [%rd21+4];
	ld.global.f32 	%f47, [%rd20+8];
	ld.global.f32 	%f48, [%rd21+8];
	ld.global.f32 	%f49, [%rd20+12];
	st.shared.v4.f32 	[%r3], {%f43, %f45, %f47, %f49};
	ld.global.f32 	%f50, [%rd21+12];
	st.shared.v4.f32 	[%r3+2048], {%f44, %f46, %f48, %f50};
	ld.global.f32 	%f51, [%rd20+16];
	ld.global.f32 	%f52, [%rd21+16];
	ld.global.f32 	%f53, [%rd20+20];
	ld.global.f32 	%f54, [%rd21+20];
	ld.global.f32 	%f55, [%rd20+24];
	ld.global.f32 	%f56, [%rd21+24];
	ld.global.f32 	%f57, [%rd20+28];
	st.shared.v4.f32 	[%r3+16], {%f51, %f53, %f55, %f57};
	ld.global.f32 	%f58, [%rd21+28];
	st.shared.v4.f32 	[%r3+2064], {%f52, %f54, %f56, %f58};
	ld.global.f32 	%f59, [%rd20+32];
	ld.global.f32 	%f60, [%rd21+32];
	ld.global.f32 	%f61, [%rd20+36];
	ld.global.f32 	%f62, [%rd21+36];
	ld.global.f32 	%f63, [%rd20+40];
	ld.global.f32 	%f64, [%rd21+40];
	ld.global.f32 	%f65, [%rd20+44];
	st.shared.v4.f32 	[%r3+32], {%f59, %f61, %f63, %f65};
	ld.global.f32 	%f66, [%rd21+44];
	st.shared.v4.f32 	[%r3+2080], {%f60, %f62, %f64, %f66};
	ld.global.f32 	%f67, [%rd20+48];
	ld.global.f32 	%f68, [%rd21+48];
	ld.global.f32 	%f69, [%rd20+52];
	ld.global.f32 	%f70, [%rd21+52];
	ld.global.f32 	%f71, [%rd20+56];
	ld.global.f32 	%f72, [%rd21+56];
	ld.global.f32 	%f73, [%rd20+60];
	st.shared.v4.f32 	[%r3+48], {%f67, %f69, %f71, %f73};
	ld.global.f32 	%f74, [%rd21+60];
	st.shared.v4.f32 	[%r3+2096], {%f68, %f70, %f72, %f74};
	bar.sync 	0;
	shl.b32 	%r6, %r81, 5;
	or.b32  	%r7, %r6, 18;
	or.b32  	%r8, %r6, 19;
	or.b32  	%r9, %r6, 20;
	or.b32  	%r10, %r6, 21;
	or.b32  	%r11, %r6, 22;
	or.b32  	%r12, %r6, 23;
	or.b32  	%r13, %r6, 24;
	or.b32  	%r14, %r6, 25;
	mov.b32 	%r82, 0;
$L__BB0_2:
	shl.b32 	%r49, %r82, 5;
	add.s32 	%r16, %r49, %r1;
	setp.gt.u32 	%p1, %r16, 127;
	@%p1 bra 	$L__BB0_8;
	shl.b32 	%r52, %r82, 9;
	add.s32 	%r17, %r52, %r2;
	cvt.u64.u32 	%rd22, %r17;
	add.s64 	%rd23, %rd22, %rd7;
	shl.b64 	%rd24, %rd23, 2;
	add.s64 	%rd25, %rd3, %rd24;
	ld.global.f32 	%f76, [%rd25];
	ld.global.f32 	%f77, [%rd25+4];
	ld.global.f32 	%f78, [%rd25+8];
	ld.global.f32 	%f79, [%rd25+12];
	st.shared.v4.f32 	[%r3+-2048], {%f76, %f77, %f78, %f79};
	ld.global.f32 	%f80, [%rd25+16];
	ld.global.f32 	%f81, [%rd25+20];
	ld.global.f32 	%f82, [%rd25+24];
	ld.global.f32 	%f83, [%rd25+28];
	st.shared.v4.f32 	[%r3+-2032], {%f80, %f81, %f82, %f83};
	ld.global.f32 	%f84, [%rd25+32];
	ld.global.f32 	%f85, [%rd25+36];
	ld.global.f32 	%f86, [%rd25+40];
	ld.global.f32 	%f87, [%rd25+44];
	st.shared.v4.f32 	[%r3+-2016], {%f84, %f85, %f86, %f87};
	ld.global.f32 	%f88, [%rd25+48];
	ld.global.f32 	%f89, [%rd25+52];
	ld.global.f32 	%f90, [%rd25+56];
	ld.global.f32 	%f91, [%rd25+60];
	st.shared.v4.f32 	[%r3+-2000], {%f88, %f89, %f90, %f91};
	cvt.u64.u32 	%rd26, %r16;
	add.s64 	%rd27, %rd26, %rd8;
	shl.b64 	%rd28, %rd27, 2;
	add.s64 	%rd9, %rd6, %rd28;
	ld.global.f32 	%f1, [%rd9];
	add.s64 	%rd10, %rd5, %rd28;
	ld.global.f32 	%f2, [%rd10];
	mov.u32 	%r53, _ZN3llm3shmE;
	add.s32 	%r85, %r53, 2096;
	mov.f32 	%f375, 0fFF7FFFFF;
	mov.b32 	%r84, 2048;
	mov.u32 	%r83, %r6;
	mov.u32 	%r86, %r4;
$L__BB0_4:
	ld.shared.v4.f32 	{%f92, %f93, %f94, %f95}, [%r3+-2048];
	ld.shared.v4.f32 	{%f96, %f97, %f98, %f99}, [%r85+-48];
	fma.rn.f32 	%f100, %f92, %f96, 0f00000000;
	fma.rn.f32 	%f101, %f93, %f97, %f100;
	fma.rn.f32 	%f102, %f94, %f98, %f101;
	fma.rn.f32 	%f103, %f95, %f99, %f102;
	ld.shared.v4.f32 	{%f104, %f105, %f106, %f107}, [%r3+-2032];
	ld.shared.v4.f32 	{%f108, %f109, %f110, %f111}, [%r85+-32];
	fma.rn.f32 	%f112, %f104, %f108, %f103;
	fma.rn.f32 	%f113, %f105, %f109, %f112;
	fma.rn.f32 	%f114, %f106, %f110, %f113;
	fma.rn.f32 	%f115, %f107, %f111, %f114;
	ld.shared.v4.f32 	{%f116, %f117, %f118, %f119}, [%r3+-2016];
	ld.shared.v4.f32 	{%f120, %f121, %f122, %f123}, [%r85+-16];
	fma.rn.f32 	%f124, %f116, %f120, %f115;
	fma.rn.f32 	%f125, %f117, %f121, %f124;
	fma.rn.f32 	%f126, %f118, %f122, %f125;
	fma.rn.f32 	%f127, %f119, %f123, %f126;
	ld.shared.v4.f32 	{%f128, %f129, %f130, %f131}, [%r3+-2000];
	ld.shared.v4.f32 	{%f132, %f133, %f134, %f135}, [%r85];
	fma.rn.f32 	%f136, %f128, %f132, %f127;
	fma.rn.f32 	%f137, %f129, %f133, %f136;
	fma.rn.f32 	%f138, %f130, %f134, %f137;
	fma.rn.f32 	%f139, %f131, %f135, %f138;
	mul.f32 	%f140, %f42, %f139;
	setp.lt.f32 	%p2, %f375, %f140;
	selp.f32 	%f375, %f140, %f375, %p2;
	setp.lt.u32 	%p3, %r16, %r83;
	selp.f32 	%f141, 0fFF7FFFFF, %f140, %p3;
	st.shared.f32 	[%r86], %f141;
	add.s32 	%r86, %r86, 4;
	add.s32 	%r85, %r85, 64;
	add.s32 	%r84, %r84, 64;
	add.s32 	%r83, %r83, 1;
	setp.ne.s32 	%p4, %r84, 4096;
	@%p4 bra 	$L__BB0_4;
	ld.shared.v4.f32 	{%f142, %f143, %f144, %f145}, [%r4];
	sub.f32 	%f146, %f142, %f375;
	mul.f32 	%f147, %f146, 0f3FB8AA3B;
	ex2.approx.f32 	%f148, %f147;
	setp.lt.u32 	%p5, %r16, %r6;
	selp.f32 	%f5, 0f00000000, %f148, %p5;
	add.f32 	%f149, %f5, 0f00000000;
	sub.f32 	%f150, %f143, %f375;
	mul.f32 	%f151, %f150, 0f3FB8AA3B;
	ex2.approx.f32 	%f152, %f151;
	setp.gt.u32 	%p6, %r16, %r6;
	selp.f32 	%f6, %f152, 0f00000000, %p6;
	add.f32 	%f153, %f149, %f6;
	sub.f32 	%f154, %f144, %f375;
	mul.f32 	%f155, %f154, 0f3FB8AA3B;
	ex2.approx.f32 	%f156, %f155;
	add.s32 	%r55, %r6, 2;
	setp.lt.u32 	%p7, %r16, %r55;
	selp.f32 	%f7, 0f00000000, %f156, %p7;
	add.f32 	%f157, %f153, %f7;
	sub.f32 	%f158, %f145, %f375;
	mul.f32 	%f159, %f158, 0f3FB8AA3B;
	ex2.approx.f32 	%f160, %f159;
	add.s32 	%r56, %r6, 3;
	setp.lt.u32 	%p8, %r16, %r56;
	selp.f32 	%f8, 0f00000000, %f160, %p8;
	st.shared.v4.f32 	[%r4], {%f5, %f6, %f7, %f8};
	add.f32 	%f161, %f157, %f8;
	ld.shared.v4.f32 	{%f162, %f163, %f164, %f165}, [%r4+16];
	sub.f32 	%f166, %f162, %f375;
	mul.f32 	%f167, %f166, 0f3FB8AA3B;
	ex2.approx.f32 	%f168, %f167;
	add.s32 	%r57, %r6, 4;
	setp.lt.u32 	%p9, %r16, %r57;
	selp.f32 	%f9, 0f00000000, %f168, %p9;
	add.f32 	%f169, %f161, %f9;
	sub.f32 	%f170, %f163, %f375;
	mul.f32 	%f171, %f170, 0f3FB8AA3B;
	ex2.approx.f32 	%f172, %f171;
	add.s32 	%r58, %r6, 5;
	setp.lt.u32 	%p10, %r16, %r58;
	selp.f32 	%f10, 0f00000000, %f172, %p10;
	add.f32 	%f173, %f169, %f10;
	sub.f32 	%f174, %f164, %f375;
	mul.f32 	%f175, %f174, 0f3FB8AA3B;
	ex2.approx.f32 	%f176, %f175;
	add.s32 	%r59, %r6, 6;
	setp.lt.u32 	%p11, %r16, %r59;
	selp.f32 	%f11, 0f00000000, %f176, %p11;
	add.f32 	%f177, %f173, %f11;
	sub.f32 	%f178, %f165, %f375;
	mul.f32 	%f179, %f178, 0f3FB8AA3B;
	ex2.approx.f32 	%f180, %f179;
	add.s32 	%r60, %r6, 7;
	setp.lt.u32 	%p12, %r16, %r60;
	selp.f32 	%f12, 0f00000000, %f180, %p12;
	st.shared.v4.f32 	[%r4+16], {%f9, %f10, %f11, %f12};
	add.f32 	%f181, %f177, %f12;
	ld.shared.v4.f32 	{%f182, %f183, %f184, %f185}, [%r4+32];
	sub.f32 	%f186, %f182, %f375;
	mul.f32 	%f187, %f186, 0f3FB8AA3B;
	ex2.approx.f32 	%f188, %f187;
	add.s32 	%r61, %r6, 8;
	setp.lt.u32 	%p13, %r16, %r61;
	selp.f32 	%f13, 0f00000000, %f188, %p13;
	add.f32 	%f189, %f181, %f13;
	sub.f32 	%f190, %f183, %f375;
	mul.f32 	%f191, %f190, 0f3FB8AA3B;
	ex2.approx.f32 	%f192, %f191;
	add.s32 	%r62, %r6, 9;
	setp.lt.u32 	%p14, %r16, %r62;
	selp.f32 	%f14, 0f00000000, %f192, %p14;
	add.f32 	%f193, %f189, %f14;
	sub.f32 	%f194, %f184, %f375;
	mul.f32 	%f195, %f194, 0f3FB8AA3B;
	ex2.approx.f32 	%f196, %f195;
	add.s32 	%r63, %r6, 10;
	setp.lt.u32 	%p15, %r16, %r63;
	selp.f32 	%f15, 0f00000000, %f196, %p15;
	add.f32 	%f197, %f193, %f15;
	sub.f32 	%f198, %f185, %f375;
	mul.f32 	%f199, %f198, 0f3FB8AA3B;
	ex2.approx.f32 	%f200, %f199;
	add.s32 	%r64, %r6, 11;
	setp.lt.u32 	%p16, %r16, %r64;
	selp.f32 	%f16, 0f00000000, %f200, %p16;
	st.shared.v4.f32 	[%r4+32], {%f13, %f14, %f15, %f16};
	add.f32 	%f201, %f197, %f16;
	ld.shared.v4.f32 	{%f202, %f203, %f204, %f205}, [%r4+48];
	sub.f32 	%f206, %f202, %f375;
	mul.f32 	%f207, %f206, 0f3FB8AA3B;
	ex2.approx.f32 	%f208, %f207;
	add.s32 	%r65, %r6, 12;
	setp.lt.u32 	%p17, %r16, %r65;
	selp.f32 	%f17, 0f00000000, %f208, %p17;
	add.f32 	%f209, %f201, %f17;
	sub.f32 	%f210, %f203, %f375;
	mul.f32 	%f211, %f210, 0f3FB8AA3B;
	ex2.approx.f32 	%f212, %f211;
	add.s32 	%r66, %r6, 13;
	setp.lt.u32 	%p18, %r16, %r66;
	selp.f32 	%f18, 0f00000000, %f212, %p18;
	add.f32 	%f213, %f209, %f18;
	sub.f32 	%f214, %f204, %f375;
	mul.f32 	%f215, %f214, 0f3FB8AA3B;
	ex2.approx.f32 	%f216, %f215;
	add.s32 	%r67, %r6, 14;
	setp.lt.u32 	%p19, %r16, %r67;
	selp.f32 	%f19, 0f00000000, %f216, %p19;
	add.f32 	%f217, %f213, %f19;
	sub.f32 	%f218, %f205, %f375;
	mul.f32 	%f219, %f218, 0f3FB8AA3B;
	ex2.approx.f32 	%f220, %f219;
	add.s32 	%r68, %r6, 15;
	setp.lt.u32 	%p20, %r16, %r68;
	selp.f32 	%f20, 0f00000000, %f220, %p20;
	st.shared.v4.f32 	[%r4+48], {%f17, %f18, %f19, %f20};
	add.f32 	%f221, %f217, %f20;
	ld.shared.v4.f32 	{%f222, %f223, %f224, %f225}, [%r4+64];
	sub.f32 	%f226, %f222, %f375;
	mul.f32 	%f227, %f226, 0f3FB8AA3B;
	ex2.approx.f32 	%f228, %f227;
	add.s32 	%r69, %r6, 16;
	setp.lt.u32 	%p21, %r16, %r69;
	selp.f32 	%f21, 0f00000000, %f228, %p21;
	add.f32 	%f229, %f221, %f21;
	sub.f32 	%f230, %f223, %f375;
	mul.f32 	%f231, %f230, 0f3FB8AA3B;
	ex2.approx.f32 	%f232, %f231;
	add.s32 	%r70, %r6, 17;
	setp.lt.u32 	%p22, %r16, %r70;
	selp.f32 	%f22, 0f00000000, %f232, %p22;
	add.f32 	%f233, %f229, %f22;
	sub.f32 	%f234, %f224, %f375;
	mul.f32 	%f235, %f234, 0f3FB8AA3B;
	ex2.approx.f32 	%f236, %f235;
	setp.lt.u32 	%p23, %r16, %r7;
	selp.f32 	%f23, 0f00000000, %f236, %p23;
	add.f32 	%f237, %f233, %f23;
	sub.f32 	%f238, %f225, %f375;
	mul.f32 	%f239, %f238, 0f3FB8AA3B;
	ex2.approx.f32 	%f240, %f239;
	setp.lt.u32 	%p24, %r16, %r8;
	selp.f32 	%f24, 0f00000000, %f240, %p24;
	st.shared.v4.f32 	[%r4+64], {%f21, %f22, %f23, %f24};
	add.f32 	%f241, %f237, %f24;
	ld.shared.v4.f32 	{%f242, %f243, %f244, %f245}, [%r4+80];
	sub.f32 	%f246, %f242, %f375;
	mul.f32 	%f247, %f246, 0f3FB8AA3B;
	ex2.approx.f32 	%f248, %f247;
	setp.lt.u32 	%p25, %r16, %r9;
	selp.f32 	%f25, 0f00000000, %f248, %p25;
	add.f32 	%f249, %f241, %f25;
	sub.f32 	%f250, %f243, %f375;
	mul.f32 	%f251, %f250, 0f3FB8AA3B;
	ex2.approx.f32 	%f252, %f251;
	setp.lt.u32 	%p26, %r16, %r10;
	selp.f32 	%f26, 0f00000000, %f252, %p26;
	add.f32 	%f253, %f249, %f26;
	sub.f32 	%f254, %f244, %f375;
	mul.f32 	%f255, %f254, 0f3FB8AA3B;
	ex2.approx.f32 	%f256, %f255;
	setp.lt.u32 	%p27, %r16, %r11;
	selp.f32 	%f27, 0f00000000, %f256, %p27;
	add.f32 	%f257, %f253, %f27;
	sub.f32 	%f258, %f245, %f375;
	mul.f32 	%f259, %f258, 0f3FB8AA3B;
	ex2.approx.f32 	%f260, %f259;
	setp.lt.u32 	%p28, %r16, %r12;
	selp.f32 	%f28, 0f00000000, %f260, %p28;
	st.shared.v4.f32 	[%r4+80], {%f25, %f26, %f27, %f28};
	add.f32 	%f261, %f257, %f28;
	ld.shared.v4.f32 	{%f262, %f263, %f264, %f265}, [%r4+96];
	sub.f32 	%f266, %f262, %f375;
	mul.f32 	%f267, %f266, 0f3FB8AA3B;
	ex2.approx.f32 	%f268, %f267;
	setp.lt.u32 	%p29, %r16, %r13;
	selp.f32 	%f29, 0f00000000, %f268, %p29;
	add.f32 	%f269, %f261, %f29;
	sub.f32 	%f270, %f263, %f375;
	mul.f32 	%f271, %f270, 0f3FB8AA3B;
	ex2.approx.f32 	%f272, %f271;
	setp.lt.u32 	%p30, %r16, %r14;
	selp.f32 	%f30, 0f00000000, %f272, %p30;
	add.f32 	%f273, %f269, %f30;
	sub.f32 	%f274, %f264, %f375;
	mul.f32 	%f275, %f274, 0f3FB8AA3B;
	ex2.approx.f32 	%f276, %f275;
	add.s32 	%r71, %r6, 26;
	setp.lt.u32 	%p31, %r16, %r71;
	selp.f32 	%f31, 0f00000000, %f276, %p31;
	add.f32 	%f277, %f273, %f31;
	sub.f32 	%f278, %f265, %f375;
	mul.f32 	%f279, %f278, 0f3FB8AA3B;
	ex2.approx.f32 	%f280, %f279;
	add.s32 	%r72, %r6, 27;
	setp.lt.u32 	%p32, %r16, %r72;
	selp.f32 	%f32, 0f00000000, %f280, %p32;
	st.shared.v4.f32 	[%r4+96], {%f29, %f30, %f31, %f32};
	add.f32 	%f281, %f277, %f32;
	ld.shared.v4.f32 	{%f282, %f283, %f284, %f285}, [%r4+112];
	sub.f32 	%f286, %f282, %f375;
	mul.f32 	%f287, %f286, 0f3FB8AA3B;
	ex2.approx.f32 	%f288, %f287;
	add.s32 	%r73, %r6, 28;
	setp.lt.u32 	%p33, %r16, %r73;
	selp.f32 	%f33, 0f00000000, %f288, %p33;
	add.f32 	%f289, %f281, %f33;
	sub.f32 	%f290, %f283, %f375;
	mul.f32 	%f291, %f290, 0f3FB8AA3B;
	ex2.approx.f32 	%f292, %f291;
	add.s32 	%r74, %r6, 29;
	setp.lt.u32 	%p34, %r16, %r74;
	selp.f32 	%f34, 0f00000000, %f292, %p34;
	add.f32 	%f293, %f289, %f34;
	sub.f32 	%f294, %f284, %f375;
	mul.f32 	%f295, %f294, 0f3FB8AA3B;
	ex2.approx.f32 	%f296, %f295;
	add.s32 	%r75, %r6, 30;
	setp.lt.u32 	%p35, %r16, %r75;
	selp.f32 	%f35, 0f00000000, %f296, %p35;
	add.f32 	%f297, %f293, %f35;
	sub.f32 	%f298, %f285, %f375;
	mul.f32 	%f299, %f298, 0f3FB8AA3B;
	ex2.approx.f32 	%f300, %f299;
	add.s32 	%r76, %r6, 31;
	setp.lt.u32 	%p36, %r16, %r76;
	selp.f32 	%f36, 0f00000000, %f300, %p36;
	st.shared.v4.f32 	[%r4+112], {%f33, %f34, %f35, %f36};
	add.f32 	%f301, %f297, %f36;
	max.f32 	%f37, %f1, %f375;
	sub.f32 	%f302, %f1, %f37;
	mul.f32 	%f303, %f302, 0f3FB8AA3B;
	ex2.approx.f32 	%f304, %f303;
	mul.f32 	%f38, %f2, %f304;
	sub.f32 	%f305, %f375, %f37;
	mul.f32 	%f306, %f305, 0f3FB8AA3B;
	ex2.approx.f32 	%f39, %f306;
	fma.rn.f32 	%f40, %f301, %f39, %f38;
	rcp.rn.f32 	%f41, %f40;
	mov.b32 	%r87, 0;
$L__BB0_6:
	shl.b32 	%r77, %r87, 2;
	mov.u32 	%r78, _ZN3llm3shmE;
	add.s32 	%r79, %r78, %r77;
	ld.shared.f32 	%f307, [%r79+4096];
	fma.rn.f32 	%f308, %f5, %f307, 0f00000000;
	ld.shared.f32 	%f309, [%r79+4160];
	fma.rn.f32 	%f310, %f6, %f309, %f308;
	ld.shared.f32 	%f311, [%r79+4224];
	fma.rn.f32 	%f312, %f7, %f311, %f310;
	ld.shared.f32 	%f313, [%r79+4288];
	fma.rn.f32 	%f314, %f8, %f313, %f312;
	ld.shared.f32 	%f315, [%r79+4352];
	fma.rn.f32 	%f316, %f9, %f315, %f314;
	ld.shared.f32 	%f317, [%r79+4416];
	fma.rn.f32 	%f318, %f10, %f317, %f316;
	ld.shared.f32 	%f319, [%r79+4480];
	fma.rn.f32 	%f320, %f11, %f319, %f318;
	ld.shared.f32 	%f321, [%r79+4544];
	fma.rn.f32 	%f322, %f12, %f321, %f320;
	ld.shared.f32 	%f323, [%r79+4608];
	fma.rn.f32 	%f324, %f13, %f323, %f322;
	ld.shared.f32 	%f325, [%r79+4672];
	fma.rn.f32 	%f326, %f14, %f325, %f324;
	ld.shared.f32 	%f327, [%r79+4736];
	fma.rn.f32 	%f328, %f15, %f327, %f326;
	ld.shared.f32 	%f329, [%r79+4800];
	fma.rn.f32 	%f330, %f16, %f329, %f328;
	ld.shared.f32 	%f331, [%r79+4864];
	fma.rn.f32 	%f332, %f17, %f331, %f330;
	ld.shared.f32 	%f333, [%r79+4928];
	fma.rn.f32 	%f334, %f18, %f333, %f332;
	ld.shared.f32 	%f335, [%r79+4992];
	fma.rn.f32 	%f336, %f19, %f335, %f334;
	ld.shared.f32 	%f337, [%r79+5056];
	fma.rn.f32 	%f338, %f20, %f337, %f336;
	ld.shared.f32 	%f339, [%r79+5120];
	fma.rn.f32 	%f340, %f21, %f339, %f338;
	ld.shared.f32 	%f341, [%r79+5184];
	fma.rn.f32 	%f342, %f22, %f341, %f340;
	ld.shared.f32 	%f343, [%r79+5248];
	fma.rn.f32 	%f344, %f23, %f343, %f342;
	ld.shared.f32 	%f345, [%r79+5312];
	fma.rn.f32 	%f346, %f24, %f345, %f344;
	ld.shared.f32 	%f347, [%r79+5376];
	fma.rn.f32 	%f348, %f25, %f347, %f346;
	ld.shared.f32 	%f349, [%r79+5440];
	fma.rn.f32 	%f350, %f26, %f349, %f348;
	ld.shared.f32 	%f351, [%r79+5504];
	fma.rn.f32 	%f352, %f27, %f351, %f350;
	ld.shared.f32 	%f353, [%r79+5568];
	fma.rn.f32 	%f354, %f28, %f353, %f352;
	ld.shared.f32 	%f355, [%r79+5632];
	fma.rn.f32 	%f356, %f29, %f355, %f354;
	ld.shared.f32 	%f357, [%r79+5696];
	fma.rn.f32 	%f358, %f30, %f357, %f356;
	ld.shared.f32 	%f359, [%r79+5760];
	fma.rn.f32 	%f360, %f31, %f359, %f358;
	ld.shared.f32 	%f361, [%r79+5824];
	fma.rn.f32 	%f362, %f32, %f361, %f360;
	ld.shared.f32 	%f363, [%r79+5888];
	fma.rn.f32 	%f364, %f33, %f363, %f362;
	ld.shared.f32 	%f365, [%r79+5952];
	fma.rn.f32 	%f366, %f34, %f365, %f364;
	ld.shared.f32 	%f367, [%r79+6016];
	fma.rn.f32 	%f368, %f35, %f367, %f366;
	ld.shared.f32 	%f369, [%r79+6080];
	fma.rn.f32 	%f370, %f36, %f369, %f368;
	add.s32 	%r80, %r17, %r87;
	cvt.u64.u32 	%rd29, %r80;
	add.s64 	%rd30, %rd29, %rd7;
	shl.b64 	%rd31, %rd30, 2;
	add.s64 	%rd32, %rd4, %rd31;
	ld.global.f32 	%f371, [%rd32];
	mul.f32 	%f372, %f38, %f371;
	fma.rn.f32 	%f373, %f39, %f370, %f372;
	mul.f32 	%f374, %f41, %f373;
	st.global.f32 	[%rd32], %f374;
	add.s32 	%r87, %r87, 1;
	setp.ne.s32 	%p37, %r87, 16;
	@%p37 bra 	$L__BB0_6;
	st.global.f32 	[%rd9], %f37;
	st.global.f32 	[%rd10], %f40;
	add.s32 	%r82, %r82, 1;
	setp.ne.s32 	%p38, %r82, 4;
	@%p38 bra 	$L__BB0_2;
$L__BB0_8:
	bar.sync 	0;
	add.s32 	%r81, %r81, 1;
	setp.ne.s32 	%p39, %r81, 4;
	@%p39 bra 	$L__BB0_1;
	ret;

}


// ===== COMPILED SASS (sm_100) =====

	.target	sm_100

	.elftype	@"ET_EXEC"


//--------------------- .note.nv.tkinfo           --------------------------
	.section	.note.nv.tkinfo,"",@"SHT_NOTE"
	.sectionflags	@"SHF_NOTE_NV_TKINFO"
	.tkinfo
        /*0018*/ 	.word	0x00000002
        /*0030*/ 	.string	""
        /*0030*/ 	.string	"ptxas"
        /*0030*/ 	.string	"Cuda compilation tools, release 13.0, V13.0.88"
        /*0030*/ 	.string	"Build cuda_13.0.r13.0/compiler.36424714_0"
        /*0030*/ 	.string	"-arch sm_100 -m 64 "



//--------------------- .note.nv.cuinfo           --------------------------
	.section	.note.nv.cuinfo,"",@"SHT_NOTE"
	.sectionflags	@"SHF_NOTE_NV_CUINFO"
        /*0018*/ 	.short	0x0002
        /*001a*/ 	.short	0x0064
        /*001c*/ 	.short	0x0082
	.zero		2


//--------------------- .nv.info                  --------------------------
	.section	.nv.info,"",@"SHT_CUDA_INFO"
	.align	4


	//----- nvinfo : EIATTR_REGCOUNT
	.align		4
        /*0000*/ 	.byte	0x04, 0x2f
        /*0002*/ 	.short	(.L_1 - .L_0)
	.align		4
.L_0:
        /*0004*/ 	.word	index@(_ZN3llm22flash_attention_v1_fwdILi128ELi16ELi32ELi32ELi4ELi4EEEvPfS1_S1_S1_S1_S1_f)
        /*0008*/ 	.word	0x00000038


	//----- nvinfo : EIATTR_FRAME_SIZE
	.align		4
.L_1:
        /*000c*/ 	.byte	0x04, 0x11
        /*000e*/ 	.short	(.L_3 - .L_2)
	.align		4
.L_2:
        /*0010*/ 	.word	index@($__internal_0_$__cuda_sm20_rcp_rn_f32_slowpath)
        /*0014*/ 	.word	0x00000000


	//----- nvinfo : EIATTR_FRAME_SIZE
	.align		4
.L_3:
        /*0018*/ 	.byte	0x04, 0x11
        /*001a*/ 	.short	(.L_5 - .L_4)
	.align		4
.L_4:
        /*001c*/ 	.word	index@(_ZN3llm22flash_attention_v1_fwdILi128ELi16ELi32ELi32ELi4ELi4EEEvPfS1_S1_S1_S1_S1_f)
        /*0020*/ 	.word	0x00000000


	//----- nvinfo : EIATTR_MIN_STACK_SIZE
	.align		4
.L_5:
        /*0024*/ 	.byte	0x04, 0x12
        /*0026*/ 	.short	(.L_7 - .L_6)
	.align		4
.L_6:
        /*0028*/ 	.word	index@(_ZN3llm22flash_attention_v1_fwdILi128ELi16ELi32ELi32ELi4ELi4EEEvPfS1_S1_S1_S1_S1_f)
        /*002c*/ 	.word	0x00000000
.L_7:


//--------------------- .nv.compat                --------------------------
	.section	.nv.compat,"",@"SHT_CUDA_COMPAT_INFO"
	.align	4
        /*0000*/ 	.byte	0x02, 0x09, 0x00, 0x00, 0x02, 0x02, 0x01, 0x00, 0x02, 0x05, 0x05, 0x00, 0x03, 0x07, 0x01, 0x01
        /*0010*/ 	.byte	0x02, 0x03, 0x00, 0x00, 0x02, 0x06, 0x01, 0x00, 0x04, 0x0b, 0x08, 0x00, 0x01, 0x00, 0x00, 0x00
        /*0020*/ 	.byte	0x00, 0x00, 0x00, 0x00


//--------------------- .nv.info._ZN3llm22flash_attention_v1_fwdILi128ELi16ELi32ELi32ELi4ELi4EEEvPfS1_S1_S1_S1_S1_f --------------------------
	.section	.nv.info._ZN3llm22flash_attention_v1_fwdILi128ELi16ELi32ELi32ELi4ELi4EEEvPfS1_S1_S1_S1_S1_f,"",@"SHT_CUDA_INFO"
	.sectionflags	@""
	.align	4


	//----- nvinfo : EIATTR_CUDA_API_VERSION
	.align		4
        /*0000*/ 	.byte	0x04, 0x37
        /*0002*/ 	.short	(.L_9 - .L_8)
.L_8:
        /*0004*/ 	.word	0x00000082


	//----- nvinfo : EIATTR_KPARAM_INFO
	.align		4
.L_9:
        /*0008*/ 	.byte	0x04, 0x17
        /*000a*/ 	.short	(.L_11 - .L_10)
.L_10:
        /*000c*/ 	.word	0x00000000
        /*0010*/ 	.short	0x0006
        /*0012*/ 	.short	0x0030
        /*0014*/ 	.byte	0x00, 0xf0, 0x11, 0x00


	//----- nvinfo : EIATTR_KPARAM_INFO
	.align		4
.L_11:
        /*0018*/ 	.byte	0x04, 0x17
        /*001a*/ 	.short	(.L_13 - .L_12)
.L_12:
        /*001c*/ 	.word	0x00000000
        /*0020*/ 	.short	0x0005
        /*0022*/ 	.short	0x0028
        /*0024*/ 	.byte	0x00, 0xf5, 0x21, 0x00


	//----- nvinfo : EIATTR_KPARAM_INFO
	.align		4
.L_13:
        /*0028*/ 	.byte	0x04, 0x17
        /*002a*/ 	.short	(.L_15 - .L_14)
.L_14:
        /*002c*/ 	.word	0x00000000
        /*0030*/ 	.short	0x0004
        /*0032*/ 	.short	0x0020
        /*0034*/ 	.byte	0x00, 0xf5, 0x21, 0x00


	//----- nvinfo : EIATTR_KPARAM_INFO
	.align		4
.L_15:
        /*0038*/ 	.byte	0x04, 0x17
        /*003a*/ 	.short	(.L_17 - .L_16)
.L_16:
        /*003c*/ 	.word	0x00000000
        /*0040*/ 	.short	0x0003
        /*0042*/ 	.short	0x0018
        /*0044*/ 	.byte	0x00, 0xf5, 0x21, 0x00


	//----- nvinfo : EIATTR_KPARAM_INFO
	.align		4
.L_17:
        /*0048*/ 	.byte	0x04, 0x17
        /*004a*/ 	.short	(.L_19 - .L_18)
.L_18:
        /*004c*/ 	.word	0x00000000
        /*0050*/ 	.short	0x0002
        /*0052*/ 	.short	0x0010
        /*0054*/ 	.byte	0x00, 0xf5, 0x21, 0x00


	//----- nvinfo : EIATTR_KPARAM_INFO
	.align		4
.L_19:
        /*0058*/ 	.byte	0x04, 0x17
        /*005a*/ 	.short	(.L_21 - .L_20)
.L_20:
        /*005c*/ 	.word	0x00000000
        /*0060*/ 	.short	0x0001
        /*0062*/ 	.short	0x0008
        /*0064*/ 	.byte	0x00, 0xf5, 0x21, 0x00


	//----- nvinfo : EIATTR_KPARAM_INFO
	.align		4
.L_21:
        /*0068*/ 	.byte	0x04, 0x17
        /*006a*/ 	.short	(.L_23 - .L_22)
.L_22:
        /*006c*/ 	.word	0x00000000
        /*0070*/ 	.short	0x0000
        /*0072*/ 	.short	0x0000
        /*0074*/ 	.byte	0x00, 0xf5, 0x21, 0x00


	//----- nvinfo : EIATTR_SPARSE_MMA_MASK
	.align		4
.L_23:
        /*0078*/ 	.byte	0x03, 0x50
        /*007a*/ 	.short	0x0000


	//----- nvinfo : EIATTR_MAXREG_COUNT
	.align		4
        /*007c*/ 	.byte	0x03, 0x1b
        /*007e*/ 	.short	0x00ff


	//----- nvinfo : EIATTR_NUM_BARRIERS
	.align		4
        /*0080*/ 	.byte	0x02, 0x4c
        /*0082*/ 	.byte	0x01
	.zero		1


	//----- nvinfo : EIATTR_MERCURY_ISA_VERSION
	.align		4
        /*0084*/ 	.byte	0x03, 0x5f
        /*0086*/ 	.short	0x0101


	//----- nvinfo : EIATTR_VRC_CTA_INIT_COUNT
	.align		4
        /*0088*/ 	.byte	0x02, 0x4a
	.zero		1
	.zero		1


	//----- nvinfo : EIATTR_EXIT_INSTR_OFFSETS
	.align		4
        /*008c*/ 	.byte	0x04, 0x1c
        /*008e*/ 	.short	(.L_25 - .L_24)


	//   ....[0]....
.L_24:
        /*0090*/ 	.word	0x00003410


	//----- nvinfo : EIATTR_CRS_STACK_SIZE
	.align		4
.L_25:
        /*0094*/ 	.byte	0x04, 0x1e
        /*0096*/ 	.short	(.L_27 - .L_26)
.L_26:
        /*0098*/ 	.word	0x00000000


	//----- nvinfo : EIATTR_CBANK_PARAM_SIZE
	.align		4
.L_27:
        /*009c*/ 	.byte	0x03, 0x19
        /*009e*/ 	.short	0x0034


	//----- nvinfo : EIATTR_PARAM_CBANK
	.align		4
        /*00a0*/ 	.byte	0x04, 0x0a
        /*00a2*/ 	.short	(.L_29 - .L_28)
	.align		4
.L_28:
        /*00a4*/ 	.word	index@(.nv.constant0._ZN3llm22flash_attention_v1_fwdILi128ELi16ELi32ELi32ELi4ELi4EEEvPfS1_S1_S1_S1_S1_f)
        /*00a8*/ 	.short	0x0380
        /*00aa*/ 	.short	0x0034


	//----- nvinfo : EIATTR_SW_WAR
	.align		4
.L_29:
        /*00ac*/ 	.byte	0x04, 0x36
        /*00ae*/ 	.short	(.L_31 - .L_30)
.L_30:
        /*00b0*/ 	.word	0x00000008
.L_31:


//--------------------- .nv.callgraph             --------------------------
	.section	.nv.callgraph,"",@"SHT_CUDA_CALLGRAPH"
	.align	4
	.sectionentsize	8
	.align		4
        /*0000*/ 	.word	0x00000000
	.align		4
        /*0004*/ 	.word	0xffffffff
	.align		4
        /*0008*/ 	.word	0x00000000
	.align		4
        /*000c*/ 	.word	0xfffffffe
	.align		4
        /*0010*/ 	.word	0x00000000
	.align		4
        /*0014*/ 	.word	0xfffffffd
	.align		4
        /*0018*/ 	.word	0x00000000
	.align		4
        /*001c*/ 	.word	0xfffffffc


//--------------------- .text._ZN3llm22flash_attention_v1_fwdILi128ELi16ELi32ELi32ELi4ELi4EEEvPfS1_S1_S1_S1_S1_f --------------------------
	.section	.text._ZN3llm22flash_attention_v1_fwdILi128ELi16ELi32ELi32ELi4ELi4EEEvPfS1_S1_S1_S1_S1_f,"ax",@progbits
	.align	128
        .global         _ZN3llm22flash_attention_v1_fwdILi128ELi16ELi32ELi32ELi4ELi4EEEvPfS1_S1_S1_S1_S1_f
        .type           _ZN3llm22flash_attention_v1_fwdILi128ELi16ELi32ELi32ELi4ELi4EEEvPfS1_S1_S1_S1_S1_f,@function
        .size           _ZN3llm22flash_attention_v1_fwdILi128ELi16ELi32ELi32ELi4ELi4EEEvPfS1_S1_S1_S1_S1_f,(.L_x_14 - _ZN3llm22flash_attention_v1_fwdILi128ELi16ELi32ELi32ELi4ELi4EEEvPfS1_S1_S1_S1_S1_f)
        .other          _ZN3llm22flash_attention_v1_fwdILi128ELi16ELi32ELi32ELi4ELi4EEEvPfS1_S1_S1_S1_S1_f,@"STO_CUDA_ENTRY STV_DEFAULT"
_ZN3llm22flash_attention_v1_fwdILi128ELi16ELi32ELi32ELi4ELi4EEEvPfS1_S1_S1_S1_S1_f:
.text._ZN3llm22flash_attention_v1_fwdILi128ELi16ELi32ELi32ELi4ELi4EEEvPfS1_S1_S1_S1_S1_f:
[----:B------:R-:W-:Y:S08]  /*0000*/  LDC R1, c[0x0][0x37c] ;  /* 0x0000df00ff017b82 */ /* 0x000ff00000000800 */
[----:B------:R-:W-:Y:S01]  /*0010*/  S2UR UR4, SR_CTAID.X ;  /* 0x00000000000479c3 */ /* 0x000fe20000002500 */
[----:B------:R-:W0:Y:S01]  /*0020*/  LDCU UR6, c[0x0][0x374] ;  /* 0x00006e80ff0677ac */ /* 0x000e220008000800 */
[----:B------:R-:W1:Y:S06]  /*0030*/  LDCU.64 UR10, c[0x0][0x358] ;  /* 0x00006b00ff0a77ac */ /* 0x000e6c0008000a00 */
[----:B------:R-:W0:Y:S02]  /*0040*/  S2UR UR5, SR_CTAID.Y ;  /* 0x00000000000579c3 */ /* 0x000e240000002600 */
[----:B0-----:R-:W-:-:S03]  /*0050*/  UIMAD UR6, UR4, UR6, UR5 ;  /* 0x00000006040672a4 */ /* 0x001fc6000f8e0205 */
[----:B------:R-:W-:Y:S01]  /*0060*/  UMOV UR4, URZ ;  /* 0x000000ff00047c82 */ /* 0x000fe20008000000 */
[----:B------:R-:W-:Y:S02]  /*0070*/  USHF.L.U32 UR12, UR6, 0xb, URZ ;  /* 0x0000000b060c7899 */ /* 0x000fe400080006ff */
[----:B------:R-:W-:Y:S02]  /*0080*/  USHF.L.U32 UR6, UR6, 0x7, URZ ;  /* 0x0000000706067899 */ /* 0x000fe400080006ff */
[----:B-1----:R-:W-:-:S12]  /*0090*/  USHF.R.S32.HI UR17, URZ, 0x1f, UR12 ;  /* 0x0000001fff117899 */ /* 0x002fd8000801140c */
.L_x_8:
[----:B0-----:R-:W0:Y:S01]  /*00a0*/  S2R R8, SR_TID.X ;  /* 0x0000000000087919 */ /* 0x001e220000002100 */
[----:B------:R-:W1:Y:S01]  /*00b0*/  LDCU.64 UR8, c[0x0][0x388] ;  /* 0x00007100ff0877ac */ /* 0x000e620008000a00 */
[----:B------:R-:W-:Y:S01]  /*00c0*/  MOV R0, UR4 ;  /* 0x0000000400007c02 */ /* 0x000fe20008000f00 */
[----:B------:R-:W2:Y:S01]  /*00d0*/  LDCU.64 UR14, c[0x0][0x390] ;  /* 0x00007200ff0e77ac */ /* 0x000ea20008000a00 */
[----:B0-----:R-:W-:-:S04]  /*00e0*/  SHF.L.U32 R3, R8, 0x4, RZ ;  /* 0x0000000408037819 */ /* 0x001fc800000006ff */
[----:B------:R-:W-:-:S04]  /*00f0*/  LEA R0, R0, R3, 0x9 ;  /* 0x0000000300007211 */ /* 0x000fc800078e48ff */
[----:B------:R-:W-:-:S04]  /*0100*/  IADD3 R0, P0, PT, R0, UR12, RZ ;  /* 0x0000000c00007c10 */ /* 0x000fc8000ff1e0ff */
[----:B------:R-:W-:Y:S02]  /*0110*/  SHF.L.U32 R24, R0, 0x2, RZ ;  /* 0x0000000200187819 */ /* 0x000fe400000006ff */
[----:B------:R-:W-:Y:S02]  /*0120*/  IADD3.X R5, PT, PT, RZ, UR17, RZ, P0, !PT ;  /* 0x00000011ff057c10 */ /* 0x000fe400087fe4ff */
[----:B-1----:R-:W-:Y:S02]  /*0130*/  IADD3 R10, P0, PT, R24, UR8, RZ ;  /* 0x00000008180a7c10 */ /* 0x002fe4000ff1e0ff */
[----:B------:R-:W-:Y:S02]  /*0140*/  SHF.L.U64.HI R0, R0, 0x2, R5 ;  /* 0x0000000200007819 */ /* 0x000fe40000010205 */
[----:B--2---:R-:W-:Y:S02]  /*0150*/  IADD3 R24, P1, PT, R24, UR14, RZ ;  /* 0x0000000e18187c10 */ /* 0x004fe4000ff3e0ff */
[----:B------:R-:W-:-:S02]  /*0160*/  IADD3.X R11, PT, PT, R0, UR9, RZ, P0, !PT ;  /* 0x00000009000b7c10 */ /* 0x000fc400087fe4ff */
[----:B------:R-:W-:-:S03]  /*0170*/  IADD3.X R25, PT, PT, R0, UR15, RZ, P1, !PT ;  /* 0x0000000f00197c10 */ /* 0x000fc60008ffe4ff */
[----:B------:R-:W2:Y:S04]  /*0180*/  LDG.E R20, desc[UR10][R10.64] ;  /* 0x0000000a0a147981 */ /* 0x000ea8000c1e1900 */
[----:B------:R-:W2:Y:S04]  /*0190*/  LDG.E R21, desc[UR10][R10.64+0x4] ;  /* 0x0000040a0a157981 */ /* 0x000ea8000c1e1900 */
[----:B------:R-:W2:Y:S04]  /*01a0*/  LDG.E R22, desc[UR10][R10.64+0x8] ;  /* 0x0000080a0a167981 */ /* 0x000ea8000c1e1900 */
[----:B------:R-:W2:Y:S04]  /*01b0*/  LDG.E R23, desc[UR10][R10.64+0xc] ;  /* 0x00000c0a0a177981 */ /* 0x000ea8000c1e1900 */
[----:B------:R-:W3:Y:S04]  /*01c0*/  LDG.E R16, desc[UR10][R10.64+0x10] ;  /* 0x0000100a0a107981 */ /* 0x000ee8000c1e1900 */
[----:B------:R-:W3:Y:S04]  /*01d0*/  LDG.E R17, desc[UR10][R10.64+0x14] ;  /* 0x0000140a0a117981 */ /* 0x000ee8000c1e1900 */
[----:B------:R-:W3:Y:S04]  /*01e0*/  LDG.E R18, desc[UR10][R10.64+0x18] ;  /* 0x0000180a0a127981 */ /* 0x000ee8000c1e1900 */
[----:B------:R-:W3:Y:S04]  /*01f0*/  LDG.E R19, desc[UR10][R10.64+0x1c] ;  /* 0x00001c0a0a137981 */ /* 0x000ee8000c1e1900 */
[----:B------:R-:W4:Y:S04]  /*0200*/  LDG.E R12, desc[UR10][R10.64+0x20] ;  /* 0x0000200a0a0c7981 */ /* 0x000f28000c1e1900 */
[----:B------:R-:W4:Y:S04]  /*0210*/  LDG.E R13, desc[UR10][R10.64+0x24] ;  /* 0x0000240a0a0d7981 */ /* 0x000f28000c1e1900 */
[----:B------:R-:W4:Y:S04]  /*0220*/  LDG.E R14, desc[UR10][R10.64+0x28] ;  /* 0x0000280a0a0e7981 */ /* 0x000f28000c1e1900 */
[----:B------:R-:W4:Y:S04]  /*0230*/  LDG.E R15, desc[UR10][R10.64+0x2c] ;  /* 0x00002c0a0a0f7981 */ /* 0x000f28000c1e1900 */
[----:B------:R-:W5:Y:S04]  /*0240*/  LDG.E R4, desc[UR10][R10.64+0x30] ;  /* 0x0000300a0a047981 */ /* 0x000f68000c1e1900 */
[----:B------:R-:W5:Y:S04]  /*0250*/  LDG.E R5, desc[UR10][R10.64+0x34] ;  /* 0x0000340a0a057981 */ /* 0x000f68000c1e1900 */
[----:B------:R-:W5:Y:S04]  /*0260*/  LDG.E R6, desc[UR10][R10.64+0x38] ;  /* 0x0000380a0a067981 */ /* 0x000f68000c1e1900 */
[----:B------:R0:W5:Y:S04]  /*0270*/  LDG.E R7, desc[UR10][R10.64+0x3c] ;  /* 0x00003c0a0a077981 */ /* 0x000168000c1e1900 */
[----:B------:R-:W5:Y:S04]  /*0280*/  LDG.E R28, desc[UR10][R24.64] ;  /* 0x0000000a181c7981 */ /* 0x000f68000c1e1900 */
        /* <DEDUP_REMOVED lines=14> */
[----:B------:R-:W5:Y:S01]  /*0370*/  LDG.E R43, desc[UR10][R24.64+0x3c] ;  /* 0x00003c0a182b7981 */ /* 0x000f62000c1e1900 */
[----:B------:R-:W1:Y:S01]  /*0380*/  S2UR UR7, SR_CgaCtaId ;  /* 0x00000000000779c3 */ /* 0x000e620000008800 */
[----:B------:R-:W-:Y:S01]  /*0390*/  UMOV UR5, 0x400 ;  /* 0x0000040000057882 */ /* 0x000fe20000000000 */
[----:B------:R-:W-:Y:S01]  /*03a0*/  USHF.L.U32 UR8, UR4, 0x5, URZ ;  /* 0x0000000504087899 */ /* 0x000fe200080006ff */
[----:B0-----:R-:W-:Y:S01]  /*03b0*/  HFMA2 R10, -RZ, RZ, 0, 0 ;  /* 0x00000000ff0a7431 */ /* 0x001fe200000001ff */
[----:B------:R-:W-:Y:S01]  /*03c0*/  BSSY.RECONVERGENT B0, `(.L_x_0) ;  /* 0x0000302000007945 */ /* 0x000fe20003800200 */
[----:B------:R-:W-:-:S04]  /*03d0*/  UIADD3 UR4, UPT, UPT, UR4, 0x1, URZ ;  /* 0x0000000104047890 */ /* 0x000fc8000fffe0ff */
[----:B------:R-:W-:Y:S02]  /*03e0*/  UISETP.NE.AND UP0, UPT, UR4, 0x4, UPT ;  /* 0x000000040400788c */ /* 0x000fe4000bf05270 */
[----:B-1----:R-:W-:-:S06]  /*03f0*/  ULEA UR9, UR7, UR5, 0x18 ;  /* 0x0000000507097291 */ /* 0x002fcc000f8ec0ff */
[----:B------:R-:W-:-:S05]  /*0400*/  LEA R2, R8, UR9, 0x6 ;  /* 0x0000000908027c11 */ /* 0x000fca000f8e30ff */
[----:B--2---:R0:W-:Y:S04]  /*0410*/  STS.128 [R2+0x800], R20 ;  /* 0x0008001402007388 */ /* 0x0041e80000000c00 */
[----:B---3--:R0:W-:Y:S04]  /*0420*/  STS.128 [R2+0x810], R16 ;  /* 0x0008101002007388 */ /* 0x0081e80000000c00 */
[----:B----4-:R0:W-:Y:S04]  /*0430*/  STS.128 [R2+0x820], R12 ;  /* 0x0008200c02007388 */ /* 0x0101e80000000c00 */
[----:B-----5:R0:W-:Y:S04]  /*0440*/  STS.128 [R2+0x830], R4 ;  /* 0x0008300402007388 */ /* 0x0201e80000000c00 */
[----:B------:R0:W-:Y:S04]  /*0450*/  STS.128 [R2+0x1000], R28 ;  /* 0x0010001c02007388 */ /* 0x0001e80000000c00 */
[----:B------:R0:W-:Y:S04]  /*0460*/  STS.128 [R2+0x1010], R32 ;  /* 0x0010102002007388 */ /* 0x0001e80000000c00 */
[----:B------:R0:W-:Y:S04]  /*0470*/  STS.128 [R2+0x1020], R36 ;  /* 0x0010202402007388 */ /* 0x0001e80000000c00 */
[----:B------:R0:W-:Y:S01]  /*0480*/  STS.128 [R2+0x1030], R40 ;  /* 0x0010302802007388 */ /* 0x0001e20000000c00 */
[----:B------:R-:W-:Y:S06]  /*0490*/  BAR.SYNC.DEFER_BLOCKING 0x0 ;  /* 0x0000000000007b1d */ /* 0x000fec0000010000 */
.L_x_7:
[----:B0-----:R-:W-:-:S04]  /*04a0*/  LEA R42, R10, R8, 0x5 ;  /* 0x000000080a2a7211 */ /* 0x001fc800078e28ff */
[----:B------:R-:W-:-:S13]  /*04b0*/  ISETP.GT.U32.AND P0, PT, R42, 0x7f, PT ;  /* 0x0000007f2a00780c */ /* 0x000fda0003f04070 */
[----:B------:R-:W-:Y:S05]  /*04c0*/  @P0 BRA `(.L_x_1) ;  /* 0x0000002c00c40947 */ /* 0x000fea0003800000 */
[----:B------:R-:W0:Y:S01]  /*04d0*/  LDCU.64 UR14, c[0x0][0x380] ;  /* 0x00007000ff0e77ac */ /* 0x000e220008000a00 */
[----:B------:R-:W-:Y:S01]  /*04e0*/  LEA R9, R10, R3, 0x9 ;  /* 0x000000030a097211 */ /* 0x000fe200078e48ff */
[----:B------:R-:W1:Y:S03]  /*04f0*/  LDCU.64 UR18, c[0x0][0x398] ;  /* 0x00007300ff1277ac */ /* 0x000e660008000a00 */
[----:B------:R-:W-:-:S04]  /*0500*/  IADD3 R0, P0, PT, R9, UR12, RZ ;  /* 0x0000000c09007c10 */ /* 0x000fc8000ff1e0ff */
[----:B------:R-:W-:Y:S02]  /*0510*/  IADD3.X R5, PT, PT, RZ, UR17, RZ, P0, !PT ;  /* 0x00000011ff057c10 */ /* 0x000fe400087fe4ff */
[----:B0-----:R-:W-:-:S04]  /*0520*/  LEA R24, P0, R0, UR14, 0x2 ;  /* 0x0000000e00187c11 */ /* 0x001fc8000f8010ff */
[----:B------:R-:W-:Y:S01]  /*0530*/  LEA.HI.X R25, R0, UR15, R5, 0x2, P0 ;  /* 0x0000000f00197c11 */ /* 0x000fe200080f1405 */
[----:B------:R-:W0:Y:S04]  /*0540*/  LDCU.64 UR14, c[0x0][0x3a0] ;  /* 0x00007400ff0e77ac */ /* 0x000e280008000a00 */
        /* <DEDUP_REMOVED lines=12> */
[----:B------:R-:W4:Y:S04]  /*0610*/  LDG.E R20, desc[UR10][R24.64+0x30] ;  /* 0x0000300a18147981 */ /* 0x000f28000c1e1900 */
[----:B------:R-:W4:Y:S04]  /*0620*/  LDG.E R21, desc[UR10][R24.64+0x34] ;  /* 0x0000340a18157981 */ /* 0x000f28000c1e1900 */
[----:B------:R-:W4:Y:S04]  /*0630*/  LDG.E R22, desc[UR10][R24.64+0x38] ;  /* 0x0000380a18167981 */ /* 0x000f28000c1e1900 */
[----:B------:R-:W4:Y:S01]  /*0640*/  LDG.E R23, desc[UR10][R24.64+0x3c] ;  /* 0x00003c0a18177981 */ /* 0x000f22000c1e1900 */
[----:B------:R-:W-:-:S02]  /*0650*/  IADD3 R0, P0, PT, R42, UR6, RZ ;  /* 0x000000062a007c10 */ /* 0x000fc4000ff1e0ff */
[----:B------:R-:W-:Y:S02]  /*0660*/  MOV R11, UR6 ;  /* 0x00000006000b7c02 */ /* 0x000fe40008000f00 */
[----:B------:R-:W-:Y:S02]  /*0670*/  SHF.L.U32 R46, R0, 0x2, RZ ;  /* 0x00000002002e7819 */ /* 0x000fe400000006ff */
[----:B------:R-:W-:Y:S02]  /*0680*/  LEA.HI.X.SX32 R11, R11, RZ, 0x1, P0 ;  /* 0x000000ff0b0b7211 */ /* 0x000fe400000f0eff */
[----:B-1----:R-:W-:Y:S02]  /*0690*/  IADD3 R48, P0, PT, R46, UR18, RZ ;  /* 0x000000122e307c10 */ /* 0x002fe4000ff1e0ff */
[----:B------:R-:W-:Y:S02]  /*06a0*/  SHF.L.U64.HI R0, R0, 0x2, R11 ;  /* 0x0000000200007819 */ /* 0x000fe4000001020b */
[----:B0-----:R-:W-:-:S02]  /*06b0*/  IADD3 R46, P1, PT, R46, UR14, RZ ;  /* 0x0000000e2e2e7c10 */ /* 0x001fc4000ff3e0ff */
[C---:B------:R-:W-:Y:S02]  /*06c0*/  IADD3.X R49, PT, PT, R0.reuse, UR19, RZ, P0, !PT ;  /* 0x0000001300317c10 */ /* 0x040fe400087fe4ff */
[----:B------:R-:W-:Y:S01]  /*06d0*/  IADD3.X R47, PT, PT, R0, UR15, RZ, P1, !PT ;  /* 0x0000000f002f7c10 */ /* 0x000fe20008ffe4ff */
[----:B------:R-:W0:Y:S02]  /*06e0*/  S2UR UR7, SR_CgaCtaId ;  /* 0x00000000000779c3 */ /* 0x000e240000008800 */
[----:B------:R1:W5:Y:S01]  /*06f0*/  LDG.E R41, desc[UR10][R48.64] ;  /* 0x0000000a30297981 */ /* 0x000362000c1e1900 */
[----:B------:R-:W-:Y:S01]  /*0700*/  LEA R0, R8, UR9, 0x7 ;  /* 0x0000000908007c11 */ /* 0x000fe2000f8e38ff */
[----:B------:R-:W-:Y:S01]  /*0710*/  UMOV UR5, 0x400 ;  /* 0x0000040000057882 */ /* 0x000fe20000000000 */
[----:B------:R-:W-:Y:S01]  /*0720*/  MOV R40, 0xff7fffff ;  /* 0xff7fffff00287802 */ /* 0x000fe20000000f00 */
[----:B------:R1:W5:Y:S01]  /*0730*/  LDG.E R11, desc[UR10][R46.64] ;  /* 0x0000000a2e0b7981 */ /* 0x000362000c1e1900 */
[----:B------:R-:W-:Y:S01]  /*0740*/  IADD3 R43, PT, PT, R0, 0x1800, RZ ;  /* 0x00001800002b7810 */ /* 0x000fe20007ffe0ff */
[----:B------:R-:W1:Y:S01]  /*0750*/  LDCU UR15, c[0x0][0x3b0] ;  /* 0x00007600ff0f77ac */ /* 0x000e620008000800 */
[----:B------:R-:W-:Y:S01]  /*0760*/  UMOV UR13, 0x800 ;  /* 0x00000800000d7882 */ /* 0x000fe20000000000 */
[----:B0-----:R-:W-:-:S03]  /*0770*/  ULEA UR5, UR7, UR5, 0x18 ;  /* 0x0000000507057291 */ /* 0x001fc6000f8ec0ff */
[----:B------:R-:W-:Y:S01]  /*0780*/  UMOV UR7, UR8 ;  /* 0x0000000800077c82 */ /* 0x000fe20008000000 */
[----:B------:R-:W-:Y:S01]  /*0790*/  UIADD3 UR5, UPT, UPT, UR5, 0x830, URZ ;  /* 0x0000083005057890 */ /* 0x000fe2000fffe0ff */
[----:B--2---:R0:W-:Y:S04]  /*07a0*/  STS.128 [R2], R4 ;  /* 0x0000000402007388 */ /* 0x0041e80000000c00 */
[----:B---3--:R0:W-:Y:S04]  /*07b0*/  STS.128 [R2+0x10], R12 ;  /* 0x0000100c02007388 */ /* 0x0081e80000000c00 */
[----:B----4-:R0:W-:Y:S04]  /*07c0*/  STS.128 [R2+0x20], R16 ;  /* 0x0000201002007388 */ /* 0x0101e80000000c00 */
[----:B-1----:R0:W-:Y:S02]  /*07d0*/  STS.128 [R2+0x30], R20 ;  /* 0x0000301402007388 */ /* 0x0021e40000000c00 */
.L_x_2:
[----:B0-----:R-:W-:Y:S01]  /*07e0*/  LDS.128 R4, [R2] ;  /* 0x0000000002047984 */ /* 0x001fe20000000c00 */
[----:B------:R-:W-:Y:S01]  /*07f0*/  ISETP.GE.U32.AND P0, PT, R42, UR7, PT ;  /* 0x000000072a007c0c */ /* 0x000fe2000bf06070 */
[----:B------:R-:W-:Y:S02]  /*0800*/  UIADD3 UR14, UPT, UPT, UR7, 0x1, URZ ;  /* 0x00000001070e7890 */ /* 0x000fe4000fffe0ff */
[----:B------:R-:W0:Y:S01]  /*0810*/  LDS.128 R12, [UR5+-0x30] ;  /* 0xffffd005ff0c7984 */ /* 0x000e220008000c00 */
[----:B------:R-:W-:-:S03]  /*0820*/  UIADD3 UR13, UPT, UPT, UR13, 0x200, URZ ;  /* 0x000002000d0d7890 */ /* 0x000fc6000fffe0ff */
[----:B------:R-:W-:Y:S01]  /*0830*/  LDS.128 R16, [R2+0x10] ;  /* 0x0000100002107984 */ /* 0x000fe20000000c00 */
[----:B------:R-:W-:-:S03]  /*0840*/  UISETP.NE.AND UP1, UPT, UR13, 0x1000, UPT ;  /* 0x000010000d00788c */ /* 0x000fc6000bf25270 */
[----:B------:R-:W1:Y:S04]  /*0850*/  LDS.128 R20, [UR5+-0x20] ;  /* 0xffffe005ff147984 */ /* 0x000e680008000c00 */
[----:B------:R-:W-:Y:S04]  /*0860*/  LDS.128 R24, [R2+0x20] ;  /* 0x0000200002187984 */ /* 0x000fe80000000c00 */
[----:B------:R-:W2:Y:S04]  /*0870*/  LDS.128 R28, [UR5+-0x10] ;  /* 0xfffff005ff1c7984 */ /* 0x000ea80008000c00 */
[----:B------:R-:W-:Y:S04]  /*0880*/  LDS.128 R32, [R2+0x30] ;  /* 0x0000300002207984 */ /* 0x000fe80000000c00 */
[----:B------:R-:W3:Y:S01]  /*0890*/  LDS.128 R36, [UR5] ;  /* 0x00000005ff247984 */ /* 0x000ee20008000c00 */
[----:B0-----:R-:W-:-:S04]  /*08a0*/  FFMA R4, R4, R12, RZ ;  /* 0x0000000c04047223 */ /* 0x001fc800000000ff */
[----:B------:R-:W-:-:S04]  /*08b0*/  FFMA R5, R5, R13, R4 ;  /* 0x0000000d05057223 */ /* 0x000fc80000000004 */
[----:B------:R-:W-:-:S04]  /*08c0*/  FFMA R6, R6, R14, R5 ;  /* 0x0000000e06067223 */ /* 0x000fc80000000005 */
[----:B------:R-:W-:-:S04]  /*08d0*/  FFMA R7, R7, R15, R6 ;  /* 0x0000000f07077223 */ /* 0x000fc80000000006 */
[----:B-1----:R-:W-:-:S04]  /*08e0*/  FFMA R16, R16, R20, R7 ;  /* 0x0000001410107223 */ /* 0x002fc80000000007 */
[----:B------:R-:W-:-:S04]  /*08f0*/  FFMA R17, R17, R21, R16 ;  /* 0x0000001511117223 */ /* 0x000fc80000000010 */
[----:B------:R-:W-:-:S04]  /*0900*/  FFMA R18, R18, R22, R17 ;  /* 0x0000001612127223 */ /* 0x000fc80000000011 */
[----:B------:R-:W-:-:S04]  /*0910*/  FFMA R19, R19, R23, R18 ;  /* 0x0000001713137223 */ /* 0x000fc80000000012 */
[----:B--2---:R-:W-:-:S04]  /*0920*/  FFMA R24, R24, R28, R19 ;  /* 0x0000001c18187223 */ /* 0x004fc80000000013 */
[----:B------:R-:W-:-:S04]  /*0930*/  FFMA R25, R25, R29, R24 ;  /* 0x0000001d19197223 */ /* 0x000fc80000000018 */
[----:B------:R-:W-:-:S04]  /*0940*/  FFMA R26, R26, R30, R25 ;  /* 0x0000001e1a1a7223 */ /* 0x000fc80000000019 */
[----:B------:R-:W-:-:S04]  /*0950*/  FFMA R27, R27, R31, R26 ;  /* 0x0000001f1b1b7223 */ /* 0x000fc8000000001a */
[----:B---3--:R-:W-:-:S04]  /*0960*/  FFMA R32, R32, R36, R27 ;  /* 0x0000002420207223 */ /* 0x008fc8000000001b */
[----:B------:R-:W-:-:S04]  /*0970*/  FFMA R33, R33, R37, R32 ;  /* 0x0000002521217223 */ /* 0x000fc80000000020 */
[----:B------:R-:W-:-:S04]  /*0980*/  FFMA R34, R34, R38, R33 ;  /* 0x0000002622227223 */ /* 0x000fc80000000021 */
[----:B------:R-:W-:-:S04]  /*0990*/  FFMA R34, R35, R39, R34 ;  /* 0x0000002723227223 */ /* 0x000fc80000000022 */
[----:B------:R-:W-:-:S05]  /*09a0*/  FMUL R45, R34, UR15 ;  /* 0x0000000f222d7c20 */ /* 0x000fca0008400000 */
[----:B------:R-:W-:Y:S02]  /*09b0*/  FSEL R36, R45, -3.40282346638528859812e+38, P0 ;  /* 0xff7fffff2d247808 */ /* 0x000fe40000000000 */
[----:B------:R-:W-:Y:S01]  /*09c0*/  ISETP.GE.U32.AND P0, PT, R42, UR14, PT ;  /* 0x0000000e2a007c0c */ /* 0x000fe2000bf06070 */
[----:B------:R-:W-:Y:S02]  /*09d0*/  UIADD3 UR14, UPT, UPT, UR7, 0x2, URZ ;  /* 0x00000002070e7890 */ /* 0x000fe4000fffe0ff */
[----:B------:R-:W-:Y:S04]  /*09e0*/  STS [R43], R36 ;  /* 0x000000242b007388 */ /* 0x000fe80000000800 */
[----:B------:R-:W-:Y:S04]  /*09f0*/  LDS.128 R4, [R2] ;  /* 0x0000000002047984 */ /* 0x000fe80000000c00 */
[----:B------:R-:W0:Y:S04]  /*0a00*/  LDS.128 R12, [UR5+0x10] ;  /* 0x00001005ff0c7984 */ /* 0x000e280008000c00 */
[----:B------:R-:W-:Y:S04]  /*0a10*/  LDS.128 R16, [R2+0x10] ;  /* 0x0000100002107984 */ /* 0x000fe80000000c00 */
[----:B------:R-:W1:Y:S04]  /*0a20*/  LDS.128 R20, [UR5+0x20] ;  /* 0x00002005ff147984 */ /* 0x000e680008000c00 */
[----:B------:R-:W-:Y:S04]  /*0a30*/  LDS.128 R24, [R2+0x20] ;  /* 0x0000200002187984 */ /* 0x000fe80000000c00 */
[----:B------:R-:W2:Y:S04]  /*0a40*/  LDS.128 R28, [UR5+0x30] ;  /* 0x00003005ff1c7984 */ /* 0x000ea80008000c00 */
[----:B------:R-:W-:Y:S04]  /*0a50*/  LDS.128 R32, [R2+0x30] ;  /* 0x0000300002207984 */ /* 0x000fe80000000c00 */
[----:B------:R-:W3:Y:S01]  /*0a60*/  LDS.128 R36, [UR5+0x40] ;  /* 0x00004005ff247984 */ /* 0x000ee20008000c00 */
        /* <DEDUP_REMOVED lines=20> */
[----:B------:R-:W-:Y:S04]  /*0bb0*/  STS [R43+0x4], R36 ;  /* 0x000004242b007388 */ /* 0x000fe80000000800 */
        /* <DEDUP_REMOVED lines=115> */
[----:B------:R-:W-:Y:S01]  /*12f0*/  STS [R43+0x14], R36 ;  /* 0x000014242b007388 */ /* 0x000fe20000000800 */
[----:B------:R-:W-:-:S03]  /*1300*/  UIADD3 UR7, UPT, UPT, UR7, 0x8, URZ ;  /* 0x0000000807077890 */ /* 0x000fc6000fffe0ff */
[----:B------:R-:W-:Y:S01]  /*1310*/  LDS.128 R4, [R2] ;  /* 0x0000000002047984 */ /* 0x000fe20000000c00 */
[----:B------:R-:W-:-:S03]  /*1320*/  ISETP.GE.U32.AND P1, PT, R42, UR14, PT ;  /* 0x0000000e2a007c0c */ /* 0x000fc6000bf26070 */
        /* <DEDUP_REMOVED lines=25> */
[----:B------:R-:W-:-:S03]  /*14c0*/  FSETP.GEU.AND P0, PT, R40, R45, PT ;  /* 0x0000002d2800720b */ /* 0x000fc60003f0e000 */
[----:B------:R-:W-:Y:S01]  /*14d0*/  STS [R43+0x18], R34 ;  /* 0x000018222b007388 */ /* 0x000fe20000000800 */
[----:B------:R-:W-:-:S03]  /*14e0*/  FSEL R45, R45, R40, !P0 ;  /* 0x000000282d2d7208 */ /* 0x000fc60004000000 */
[----:B------:R-:W-:Y:S01]  /*14f0*/  LDS.128 R4, [R2] ;  /* 0x0000000002047984 */ /* 0x000fe20000000c00 */
[----:B------:R-:W-:-:S03]  /*1500*/  FSETP.GEU.AND P0, PT, R45, R44, PT ;  /* 0x0000002c2d00720b */ /* 0x000fc60003f0e000 */
[----:B------:R-:W0:Y:S01]  /*1510*/  LDS.128 R28, [UR5+0x190] ;  /* 0x00019005ff1c7984 */ /* 0x000e220008000c00 */
[----:B------:R-:W-:-:S03]  /*1520*/  FSEL R45, R44, R45, !P0 ;  /* 0x0000002d2c2d7208 */ /* 0x000fc60004000000 */
[----:B------:R-:W-:Y:S01]  /*1530*/  LDS.128 R12, [R2+0x10] ;  /* 0x00001000020c7984 */ /* 0x000fe20000000c00 */
[----:B------:R-:W-:-:S03]  /*1540*/  FSETP.GEU.AND P0, PT, R45, R50, PT ;  /* 0x000000322d00720b */ /* 0x000fc60003f0e000 */
[----:B------:R-:W1:Y:S01]  /*1550*/  LDS.128 R16, [UR5+0x1a0] ;  /* 0x0001a005ff107984 */ /* 0x000e620008000c00 */
[----:B------:R-:W-:-:S03]  /*1560*/  FSEL R50, R50, R45, !P0 ;  /* 0x0000002d32327208 */ /* 0x000fc60004000000 */
[----:B------:R-:W-:Y:S01]  /*1570*/  LDS.128 R20, [R2+0x20] ;  /* 0x0000200002147984 */ /* 0x000fe20000000c00 */
[----:B------:R-:W-:-:S03]  /*1580*/  FSETP.GEU.AND P0, PT, R50, R51, PT ;  /* 0x000000333200720b */ /* 0x000fc60003f0e000 */
[----:B------:R-:W2:Y:S01]  /*1590*/  LDS.128 R24, [UR5+0x1b0] ;  /* 0x0001b005ff187984 */ /* 0x000ea20008000c00 */
[----:B------:R-:W-:-:S04]  /*15a0*/  FSEL R51, R51, R50, !P0 ;  /* 0x0000003233337208 */ /* 0x000fc80004000000 */
[----:B------:R-:W-:-:S04]  /*15b0*/  FSETP.GEU.AND P0, PT, R51, R52, PT ;  /* 0x000000343300720b */ /* 0x000fc80003f0e000 */
[----:B------:R-:W-:-:S04]  /*15c0*/  FSEL R52, R52, R51, !P0 ;  /* 0x0000003334347208 */ /* 0x000fc80004000000 */
[----:B------:R-:W-:-:S04]  /*15d0*/  FSETP.GEU.AND P0, PT, R52, R53, PT ;  /* 0x000000353400720b */ /* 0x000fc80003f0e000 */
[----:B------:R-:W-:-:S04]  /*15e0*/  FSEL R53, R53, R52, !P0 ;  /* 0x0000003435357208 */ /* 0x000fc80004000000 */
[----:B------:R-:W-:Y:S01]  /*15f0*/  FSETP.GEU.AND P0, PT, R53, R32, PT ;  /* 0x000000203500720b */ /* 0x000fe20003f0e000 */
[----:B0-----:R-:W-:-:S03]  /*1600*/  FFMA R4, R4, R28, RZ ;  /* 0x0000001c04047223 */ /* 0x001fc600000000ff */
[----:B------:R-:W-:Y:S01]  /*1610*/  FSEL R53, R32, R53, !P0 ;  /* 0x0000003520357208 */ /* 0x000fe20004000000 */
[----:B------:R-:W-:-:S04]  /*1620*/  FFMA R5, R5, R29, R4 ;  /* 0x0000001d05057223 */ /* 0x000fc80000000004 */
[----:B------:R-:W-:-:S04]  /*1630*/  FFMA R6, R6, R30, R5 ;  /* 0x0000001e06067223 */ /* 0x000fc80000000005 */
[----:B------:R-:W-:Y:S02]  /*1640*/  FFMA R33, R7, R31, R6 ;  /* 0x0000001f07217223 */ /* 0x000fe40000000006 */
[----:B------:R-:W-:Y:S02]  /*1650*/  LDS.128 R4, [R2+0x30] ;  /* 0x0000300002047984 */ /* 0x000fe40000000c00 */
[----:B-1----:R-:W-:Y:S02]  /*1660*/  FFMA R12, R12, R16, R33 ;  /* 0x000000100c0c7223 */ /* 0x002fe40000000021 */
[----:B------:R-:W0:Y:S01]  /*1670*/  LDS.128 R28, [UR5+0x1c0] ;  /* 0x0001c005ff1c7984 */ /* 0x000e220008000c00 */
[----:B------:R-:W-:Y:S01]  /*1680*/  UIADD3 UR5, UPT, UPT, UR5, 0x200, URZ ;  /* 0x0000020005057890 */ /* 0x000fe2000fffe0ff */
[----:B------:R-:W-:-:S04]  /*1690*/  FFMA R13, R13, R17, R12 ;  /* 0x000000110d0d7223 */ /* 0x000fc8000000000c */
[----:B------:R-:W-:-:S04]  /*16a0*/  FFMA R14, R14, R18, R13 ;  /* 0x000000120e0e7223 */ /* 0x000fc8000000000d */
[----:B------:R-:W-:-:S04]  /*16b0*/  FFMA R15, R15, R19, R14 ;  /* 0x000000130f0f7223 */ /* 0x000fc8000000000e */
[----:B--2---:R-:W-:-:S04]  /*16c0*/  FFMA R20, R20, R24, R15 ;  /* 0x0000001814147223 */ /* 0x004fc8000000000f */
[----:B------:R-:W-:-:S04]  /*16d0*/  FFMA R21, R21, R25, R20 ;  /* 0x0000001915157223 */ /* 0x000fc80000000014 */
[----:B------:R-:W-:-:S04]  /*16e0*/  FFMA R22, R22, R26, R21 ;  /* 0x0000001a16167223 */ /* 0x000fc80000000015 */
[----:B------:R-:W-:-:S04]  /*16f0*/  FFMA R23, R23, R27, R22 ;  /* 0x0000001b17177223 */ /* 0x000fc80000000016 */
[----:B0-----:R-:W-:-:S04]  /*1700*/  FFMA R4, R4, R28, R23 ;  /* 0x0000001c04047223 */ /* 0x001fc80000000017 */
[----:B------:R-:W-:-:S04]  /*1710*/  FFMA R5, R5, R29, R4 ;  /* 0x0000001d05057223 */ /* 0x000fc80000000004 */
[----:B------:R-:W-:-:S04]  /*1720*/  FFMA R6, R6, R30, R5 ;  /* 0x0000001e06067223 */ /* 0x000fc80000000005 */
[----:B------:R-:W-:-:S04]  /*1730*/  FFMA R6, R7, R31, R6 ;  /* 0x0000001f07067223 */ /* 0x000fc80000000006 */
[----:B------:R-:W-:-:S05]  /*1740*/  FMUL R6, R6, UR15 ;  /* 0x0000000f06067c20 */ /* 0x000fca0008400000 */
[----:B------:R-:W-:Y:S02]  /*1750*/  FSEL R4, R6, -3.40282346638528859812e+38, P1 ;  /* 0xff7fffff06047808 */ /* 0x000fe40000800000 */
[----:B------:R-:W-:-:S03]  /*1760*/  FSETP.GEU.AND P0, PT, R53, R6, PT ;  /* 0x000000063500720b */ /* 0x000fc60003f0e000 */
[----:B------:R0:W-:Y:S01]  /*1770*/  STS [R43+0x1c], R4 ;  /* 0x00001c042b007388 */ /* 0x0001e20000000800 */
[----:B------:R-:W-:Y:S02]  /*1780*/  FSEL R40, R6, R53, !P0 ;  /* 0x0000003506287208 */ /* 0x000fe40004000000 */
[----:B0-----:R-:W-:Y:S01]  /*1790*/  IADD3 R43, PT, PT, R43, 0x20, RZ ;  /* 0x000000202b2b7810 */ /* 0x001fe20007ffe0ff */
[----:B------:R-:W-:Y:S06]  /*17a0*/  BRA.U UP1, `(.L_x_2) ;  /* 0xfffffff1010c7547 */ /* 0x000fec000b83ffff */
[----:B------:R-:W0:Y:S01]  /*17b0*/  LDS.128 R4, [R0+0x1800] ;  /* 0x0018000000047984 */ /* 0x000e220000000c00 */
[----:B------:R-:W-:Y:S01]  /*17c0*/  ISETP.GE.U32.AND P4, PT, R42, UR8, PT ;  /* 0x000000082a007c0c */ /* 0x000fe2000bf86070 */
[----:B------:R-:W-:Y:S01]  /*17d0*/  UIADD3 UR7, UPT, UPT, UR8, 0x3, URZ ;  /* 0x0000000308077890 */ /* 0x000fe2000fffe0ff */
[----:B------:R-:W-:Y:S01]  /*17e0*/  BSSY.RECONVERGENT B1, `(.L_x_3) ;  /* 0x0000167000017945 */ /* 0x000fe20003800200 */
[----:B------:R-:W1:Y:S01]  /*17f0*/  LDS.128 R12, [R0+0x1810] ;  /* 0x00181000000c7984 */ /* 0x000e620000000c00 */
[----:B------:R-:W-:Y:S02]  /*1800*/  UIADD3 UR5, UPT, UPT, UR8, 0x2, URZ ;  /* 0x0000000208057890 */ /* 0x000fe4000fffe0ff */
[----:B------:R-:W-:Y:S01]  /*1810*/  UIADD3 UR13, UPT, UPT, UR8, 0x4, URZ ;  /* 0x00000004080d7890 */ /* 0x000fe2000fffe0ff */
[----:B------:R-:W2:Y:S01]  /*1820*/  LDS.128 R16, [R0+0x1820] ;  /* 0x0018200000107984 */ /* 0x000ea20000000c00 */
[----:B------:R-:W-:Y:S02]  /*1830*/  UIADD3 UR15, UPT, UPT, UR8, 0x13, URZ ;  /* 0x00000013080f7890 */ /* 0x000fe4000fffe0ff */
[----:B------:R-:W-:Y:S01]  /*1840*/  UIADD3 UR19, UPT, UPT, UR8, 0x15, URZ ;  /* 0x0000001508137890 */ /* 0x000fe2000fffe0ff */
[----:B------:R-:W3:Y:S01]  /*1850*/  LDS.128 R20, [R0+0x1830] ;  /* 0x0018300000147984 */ /* 0x000ee20000000c00 */
[----:B------:R-:W-:-:S02]  /*1860*/  UIADD3 UR16, UPT, UPT, UR8, 0x14, URZ ;  /* 0x0000001408107890 */ /* 0x000fc4000fffe0ff */
[----:B------:R-:W-:Y:S01]  /*1870*/  UIADD3 UR20, UPT, UPT, UR8, 0x16, URZ ;  /* 0x0000001608147890 */ /* 0x000fe2000fffe0ff */
[----:B------:R-:W4:Y:S01]  /*1880*/  LDS.128 R24, [R0+0x1840] ;  /* 0x0018400000187984 */ /* 0x000f220000000c00 */
[----:B------:R-:W-:Y:S02]  /*1890*/  UIADD3 UR21, UPT, UPT, UR8, 0x17, URZ ;  /* 0x0000001708157890 */ /* 0x000fe4000fffe0ff */
[----:B------:R-:W-:Y:S02]  /*18a0*/  UIADD3 UR22, UPT, UPT, UR8, 0x18, URZ ;  /* 0x0000001808167890 */ /* 0x000fe4000fffe0ff */
[----:B------:R-:W-:Y:S02]  /*18b0*/  UIADD3 UR18, UPT, UPT, UR8, 0x19, URZ ;  /* 0x0000001908127890 */ /* 0x000fe4000fffe0ff */
[----:B------:R-:W-:Y:S01]  /*18c0*/  UIADD3 UR14, UPT, UPT, UR8, 0x1d, URZ ;  /* 0x0000001d080e7890 */ /* 0x000fe2000fffe0ff */
[C---:B0-----:R-:W-:Y:S01]  /*18d0*/  FADD R4, -R40.reuse, R4 ;  /* 0x0000000428047221 */ /* 0x041fe20000000100 */
[C---:B------:R-:W-:Y:S01]  /*18e0*/  FADD R5, -R40.reuse, R5 ;  /* 0x0000000528057221 */ /* 0x040fe20000000100 */
[C---:B------:R-:W-:Y:S01]  /*18f0*/  FADD R6, -R40.reuse, R6 ;  /* 0x0000000628067221 */ /* 0x040fe20000000100 */
[----:B------:R-:W-:Y:S01]  /*1900*/  FADD R7, -R40, R7 ;  /* 0x0000000728077221 */ /* 0x000fe20000000100 */
[----:B------:R-:W-:Y:S01]  /*1910*/  FMUL R4, R4, 1.4426950216293334961 ;  /* 0x3fb8aa3b04047820 */ /* 0x000fe20000400000 */
[----:B------:R-:W-:Y:S01]  /*1920*/  FMUL R5, R5, 1.4426950216293334961 ;  /* 0x3fb8aa3b05057820 */ /* 0x000fe20000400000 */
[----:B------:R-:W-:Y:S01]  /*1930*/  FMUL R6, R6, 1.4426950216293334961 ;  /* 0x3fb8aa3b06067820 */ /* 0x000fe20000400000 */
[----:B------:R-:W-:Y:S01]  /*1940*/  FMUL R37, R7, 1.4426950216293334961 ;  /* 0x3fb8aa3b07257820 */ /* 0x000fe20000400000 */
[----:B-1----:R-:W-:Y:S01]  /*1950*/  FADD R12, -R40, R12 ;  /* 0x0000000c280c7221 */ /* 0x002fe20000000100 */
[----:B------:R-:W-:Y:S01]  /*1960*/  FSETP.GEU.AND P2, PT, R4, -126, PT ;  /* 0xc2fc00000400780b */ /* 0x000fe20003f4e000 */
[----:B------:R-:W-:Y:S01]  /*1970*/  FADD R13, -R40, R13 ;  /* 0x0000000d280d7221 */ /* 0x000fe20000000100 */
[----:B------:R-:W-:Y:S01]  /*1980*/  FSETP.GEU.AND P1, PT, R5, -126, PT ;  /* 0xc2fc00000500780b */ /* 0x000fe20003f2e000 */
[----:B------:R-:W-:Y:S01]  /*1990*/  FMUL R38, R12, 1.4426950216293334961 ;  /* 0x3fb8aa3b0c267820 */ /* 0x000fe20000400000 */
[----:B------:R-:W-:Y:S01]  /*19a0*/  FSETP.GEU.AND P6, PT, R6, -126, PT ;  /* 0xc2fc00000600780b */ /* 0x000fe20003fce000 */
[----:B--2---:R-:W-:Y:S01]  /*19b0*/  FADD R7, -R40, R18 ;  /* 0x0000001228077221 */ /* 0x004fe20000000100 */
[----:B------:R-:W-:Y:S01]  /*19c0*/  FSETP.GEU.AND P5, PT, R37, -126, PT ;  /* 0xc2fc00002500780b */ /* 0x000fe20003fae000 */
[----:B------:R-:W-:Y:S01]  /*19d0*/  FMUL R18, R13, 1.4426950216293334961 ;  /* 0x3fb8aa3b0d127820 */ /* 0x000fe20000400000 */
[----:B------:R-:W-:Y:S01]  /*19e0*/  FSETP.GEU.AND P0, PT, R38, -126, PT ;  /* 0xc2fc00002600780b */ /* 0x000fe20003f0e000 */
[C---:B------:R-:W-:Y:S01]  /*19f0*/  FADD R28, -R40.reuse, R14 ;  /* 0x0000000e281c7221 */ /* 0x040fe20000000100 */
[C---:B---3--:R-:W-:Y:S01]  /*1a00*/  FADD R34, -R40.reuse, R21 ;  /* 0x0000001528227221 */ /* 0x048fe20000000100 */
[----:B------:R-:W-:Y:S01]  /*1a10*/  FADD R31, -R40, R15 ;  /* 0x0000000f281f7221 */ /* 0x000fe20000000100 */
[----:B------:R-:W-:Y:S01]  /*1a20*/  FSETP.GEU.AND P3, PT, R18, -126, PT ;  /* 0xc2fc00001200780b */ /* 0x000fe20003f6e000 */
[----:B------:R-:W-:Y:S01]  /*1a30*/  @!P2 FMUL R4, R4, 0.5 ;  /* 0x3f0000000404a820 */ /* 0x000fe20000400000 */
[----:B------:R-:W-:Y:S01]  /*1a40*/  FMUL R39, R28, 1.4426950216293334961 ;  /* 0x3fb8aa3b1c277820 */ /* 0x000fe20000400000 */
[----:B------:R-:W-:Y:S01]  /*1a50*/  @!P1 FMUL R5, R5, 0.5 ;  /* 0x3f00000005059820 */ /* 0x000fe20000400000 */
[----:B------:R-:W-:Y:S01]  /*1a60*/  FADD R32, -R40, R23 ;  /* 0x0000001728207221 */ /* 0x000fe20000000100 */
[----:B------:R-:W-:Y:S01]  /*1a70*/  @!P6 FMUL R6, R6, 0.5 ;  /* 0x3f0000000606e820 */ /* 0x000fe20000400000 */
[----:B------:R-:W-:Y:S01]  /*1a80*/  FMUL R23, R31, 1.4426950216293334961 ;  /* 0x3fb8aa3b1f177820 */ /* 0x000fe20000400000 */
[----:B------:R-:W0:Y:S01]  /*1a90*/  MUFU.EX2 R4, R4 ;  /* 0x0000000400047308 */ /* 0x000e220000000800 */
[----:B------:R-:W-:Y:S01]  /*1aa0*/  @!P5 FMUL R37, R37, 0.5 ;  /* 0x3f0000002525d820 */ /* 0x000fe20000400000 */
[----:B------:R-:W-:Y:S01]  /*1ab0*/  @!P0 FMUL R38, R38, 0.5 ;  /* 0x3f00000026268820 */ /* 0x000fe20000400000 */
[C---:B------:R-:W-:Y:S01]  /*1ac0*/  FADD R16, -R40.reuse, R16 ;  /* 0x0000001028107221 */ /* 0x040fe20000000100 */
[C---:B------:R-:W-:Y:S01]  /*1ad0*/  FADD R33, -R40.reuse, R20 ;  /* 0x0000001428217221 */ /* 0x040fe20000000100 */
[----:B----4-:R-:W-:Y:S01]  /*1ae0*/  FADD R28, -R40, R24 ;  /* 0x00000018281c7221 */ /* 0x010fe20000000100 */
[----:B------:R-:W-:Y:S01]  /*1af0*/  @!P3 FMUL R18, R18, 0.5 ;  /* 0x3f0000001212b820 */ /* 0x000fe20000400000 */
[----:B------:R-:W-:Y:S01]  /*1b00*/  FMUL R24, R16, 1.4426950216293334961 ;  /* 0x3fb8aa3b10187820 */ /* 0x000fe20000400000 */
[----:B------:R-:W1:Y:S01]  /*1b10*/  MUFU.EX2 R5, R5 ;  /* 0x0000000500057308 */ /* 0x000e620000000800 */
[C---:B------:R-:W-:Y:S01]  /*1b20*/  FADD R35, -R40.reuse, R22 ;  /* 0x0000001628237221 */ /* 0x040fe20000000100 */
[C---:B------:R-:W-:Y:S01]  /*1b30*/  FADD R17, -R40.reuse, R17 ;  /* 0x0000001128117221 */ /* 0x040fe20000000100 */
[C---:B------:R-:W-:Y:S01]  /*1b40*/  FADD R31, -R40.reuse, R27 ;  /* 0x0000001b281f7221 */ /* 0x040fe20000000100 */
[----:B------:R-:W-:Y:S01]  /*1b50*/  FMUL R27, R7, 1.4426950216293334961 ;  /* 0x3fb8aa3b071b7820 */ /* 0x000fe20000400000 */
[C---:B------:R-:W-:Y:S01]  /*1b60*/  FADD R30, -R40.reuse, R26 ;  /* 0x0000001a281e7221 */ /* 0x040fe20000000100 */
[----:B------:R-:W-:Y:S01]  /*1b70*/  FMUL R26, R17, 1.4426950216293334961 ;  /* 0x3fb8aa3b111a7820 */ /* 0x000fe20000400000 */
[----:B------:R-:W-:Y:S01]  /*1b80*/  FADD R29, -R40, R25 ;  /* 0x00000019281d7221 */ /* 0x000fe20000000100 */
[----:B------:R2:W3:Y:S01]  /*1b90*/  MUFU.EX2 R21, R37 ;  /* 0x0000002500157308 */ /* 0x0004e20000000800 */
[----:B0-----:R-:W-:Y:S01]  /*1ba0*/  @!P2 FMUL R4, R4, R4 ;  /* 0x000000040404a220 */ /* 0x001fe20000400000 */
[----:B------:R-:W-:Y:S01]  /*1bb0*/  FSETP.GEU.AND P2, PT, R39, -126, PT ;  /* 0xc2fc00002700780b */ /* 0x000fe20003f4e000 */
[----:B------:R-:W-:Y:S01]  /*1bc0*/  FADD R36, -R40, R19 ;  /* 0x0000001328247221 */ /* 0x000fe20000000100 */
[----:B------:R-:W0:Y:S01]  /*1bd0*/  LDS.128 R12, [R0+0x1850] ;  /* 0x00185000000c7984 */ /* 0x000e220000000c00 */
[----:B------:R-:W-:Y:S01]  /*1be0*/  FMUL R35, R35, 1.4426950216293334961 ;  /* 0x3fb8aa3b23237820 */ /* 0x000fe20000400000 */
[----:B------:R-:W-:Y:S01]  /*1bf0*/  FSEL R4, R4, RZ, P4 ;  /* 0x000000ff04047208 */ /* 0x000fe20002000000 */
[----:B------:R-:W-:Y:S01]  /*1c00*/  FMUL R36, R36, 1.4426950216293334961 ;  /* 0x3fb8aa3b24247820 */ /* 0x000fe20000400000 */
[----:B------:R-:W4:Y:S01]  /*1c10*/  MUFU.EX2 R6, R6 ;  /* 0x0000000600067308 */ /* 0x000f220000000800 */
[----:B------:R-:W-:Y:S01]  /*1c20*/  FSETP.GEU.AND P4, PT, R23, -126, PT ;  /* 0xc2fc00001700780b */ /* 0x000fe20003f8e000 */
[----:B-1----:R-:W-:Y:S01]  /*1c30*/  @!P1 FMUL R5, R5, R5 ;  /* 0x0000000505059220 */ /* 0x002fe20000400000 */
[----:B------:R-:W-:Y:S01]  /*1c40*/  ISETP.GT.U32.AND P1, PT, R42, UR8, PT ;  /* 0x000000082a007c0c */ /* 0x000fe2000bf24070 */
[----:B--2---:R-:W-:Y:S01]  /*1c50*/  FMUL R37, R33, 1.4426950216293334961 ;  /* 0x3fb8aa3b21257820 */ /* 0x004fe20000400000 */
[----:B------:R-:W-:Y:S01]  /*1c60*/  FMUL R43, R31, 1.4426950216293334961 ;  /* 0x3fb8aa3b1f2b7820 */ /* 0x000fe20000400000 */
[----:B------:R-:W-:Y:S01]  /*1c70*/  FADD R50, RZ, R4 ;  /* 0x00000004ff327221 */ /* 0x000fe20000000000 */
[----:B------:R-:W-:Y:S01]  /*1c80*/  FSEL R5, R5, RZ, P1 ;  /* 0x000000ff05057208 */ /* 0x000fe20000800000 */
[----:B------:R1:W2:Y:S01]  /*1c90*/  MUFU.EX2 R20, R38 ;  /* 0x0000002600147308 */ /* 0x0002a20000000800 */
[----:B------:R-:W-:Y:S01]  /*1ca0*/  FSETP.GEU.AND P1, PT, R24, -126, PT ;  /* 0xc2fc00001800780b */ /* 0x000fe20003f2e000 */
[----:B---3--:R-:W-:Y:S01]  /*1cb0*/  @!P5 FMUL R21, R21, R21 ;  /* 0x000000151515d220 */ /* 0x008fe20000400000 */
[----:B------:R-:W-:Y:S01]  /*1cc0*/  ISETP.GE.U32.AND P5, PT, R42, UR7, PT ;  /* 0x000000072a007c0c */ /* 0x000fe2000bfa6070 */
[----:B------:R-:W-:Y:S01]  /*1cd0*/  @!P2 FMUL R39, R39, 0.5 ;  /* 0x3f0000002727a820 */ /* 0x000fe20000400000 */
[----:B------:R-:W-:Y:S01]  /*1ce0*/  UIADD3 UR7, UPT, UPT, UR8, 0x7, URZ ;  /* 0x0000000708077890 */ /* 0x000fe2000fffe0ff */
[----:B------:R-:W-:Y:S01]  /*1cf0*/  @!P4 FMUL R23, R23, 0.5 ;  /* 0x3f0000001717c820 */ /* 0x000fe20000400000 */
[----:B------:R-:W-:Y:S01]  /*1d00*/  FSEL R7, R21, RZ, P5 ;  /* 0x000000ff15077208 */ /* 0x000fe20002800000 */
[----:B------:R3:W0:Y:S01]  /*1d10*/  MUFU.EX2 R22, R18 ;  /* 0x0000001200167308 */ /* 0x0006220000000800 */
[----:B----4-:R-:W-:Y:S01]  /*1d20*/  @!P6 FMUL R6, R6, R6 ;  /* 0x000000060606e220 */ /* 0x010fe20000400000 */
[----:B------:R-:W-:Y:S01]  /*1d30*/  ISETP.GE.U32.AND P6, PT, R42, UR5, PT ;  /* 0x000000052a007c0c */ /* 0x000fe2000bfc6070 */
[----:B------:R-:W-:Y:S01]  /*1d40*/  UIADD3 UR5, UPT, UPT, UR8, 0x5, URZ ;  /* 0x0000000508057890 */ /* 0x000fe2000fffe0ff */
[C---:B------:R-:W-:Y:S01]  /*1d50*/  FSETP.GEU.AND P5, PT, R27.reuse, -126, PT ;  /* 0xc2fc00001b00780b */ /* 0x040fe20003fae000 */
[----:B-1----:R-:W-:Y:S01]  /*1d60*/  FMUL R38, R34, 1.4426950216293334961 ;  /* 0x3fb8aa3b22267820 */ /* 0x002fe20000400000 */
[----:B------:R-:W-:Y:S01]  /*1d70*/  FSEL R6, R6, RZ, P6 ;  /* 0x000000ff06067208 */ /* 0x000fe20003000000 */
[----:B------:R-:W-:Y:S01]  /*1d80*/  @!P1 FMUL R24, R24, 0.5 ;  /* 0x3f00000018189820 */ /* 0x000fe20000400000 */
[----:B------:R-:W1:Y:S01]  /*1d90*/  MUFU.EX2 R25, R39 ;  /* 0x0000002700197308 */ /* 0x000e620000000800 */
[----:B------:R-:W-:Y:S01]  /*1da0*/  FSETP.GEU.AND P6, PT, R26, -126, PT ;  /* 0xc2fc00001a00780b */ /* 0x000fe20003fce000 */
[----:B--2---:R-:W-:Y:S01]  /*1db0*/  @!P0 FMUL R20, R20, R20 ;  /* 0x0000001414148220 */ /* 0x004fe20000400000 */
[----:B------:R-:W-:Y:S01]  /*1dc0*/  ISETP.GE.U32.AND P0, PT, R42, UR13, PT ;  /* 0x0000000d2a007c0c */ /* 0x000fe2000bf06070 */
[----:B------:R-:W-:Y:S01]  /*1dd0*/  UIADD3 UR13, UPT, UPT, UR8, 0x9, URZ ;  /* 0x00000009080d7890 */ /* 0x000fe2000fffe0ff */
[----:B---3--:R-:W2:Y:S02]  /*1de0*/  LDS.128 R16, [R0+0x1860] ;  /* 0x0018600000107984 */ /* 0x008ea40000000c00 */
[----:B------:R-:W-:Y:S01]  /*1df0*/  FSEL R20, R20, RZ, P0 ;  /* 0x000000ff14147208 */ /* 0x000fe20000000000 */
[----:B------:R-:W3:Y:S01]  /*1e00*/  MUFU.EX2 R23, R23 ;  /* 0x0000001700177308 */ /* 0x000ee20000000800 */
[----:B------:R-:W-:Y:S01]  /*1e10*/  FSETP.GEU.AND P0, PT, R36, -126, PT ;  /* 0xc2fc00002400780b */ /* 0x000fe20003f0e000 */
[----:B0-----:R-:W-:Y:S01]  /*1e20*/  @!P3 FMUL R22, R22, R22 ;  /* 0x000000161616b220 */ /* 0x001fe20000400000 */
[----:B------:R-:W-:Y:S01]  /*1e30*/  ISETP.GE.U32.AND P3, PT, R42, UR5, PT ;  /* 0x000000052a007c0c */ /* 0x000fe2000bf66070 */
[----:B------:R-:W-:Y:S01]  /*1e40*/  UIADD3 UR5, UPT, UPT, UR8, 0x6, URZ ;  /* 0x0000000608057890 */ /* 0x000fe2000fffe0ff */
[----:B------:R-:W-:Y:S01]  /*1e50*/  @!P5 FMUL R27, R27, 0.5 ;  /* 0x3f0000001b1bd820 */ /* 0x000fe20000400000 */
[----:B------:R-:W-:Y:S01]  /*1e60*/  @!P6 FMUL R26, R26, 0.5 ;  /* 0x3f0000001a1ae820 */ /* 0x000fe20000400000 */
[----:B------:R-:W-:Y:S01]  /*1e70*/  FSEL R21, R22, RZ, P3 ;  /* 0x000000ff16157208 */ /* 0x000fe20001800000 */
[----:B------:R-:W0:Y:S01]  /*1e80*/  MUFU.EX2 R24, R24 ;  /* 0x0000001800187308 */ /* 0x000e220000000800 */
[----:B------:R-:W-:Y:S01]  /*1e90*/  FSETP.GEU.AND P3, PT, R37, -126, PT ;  /* 0xc2fc00002500780b */ /* 0x000fe20003f6e000 */
[----:B-1----:R-:W-:Y:S01]  /*1ea0*/  @!P2 FMUL R25, R25, R25 ;  /* 0x000000191919a220 */ /* 0x002fe20000400000 */
[----:B------:R-:W-:Y:S01]  /*1eb0*/  ISETP.GE.U32.AND P2, PT, R42, UR5, PT ;  /* 0x000000052a007c0c */ /* 0x000fe2000bf46070 */
[----:B------:R-:W-:Y:S01]  /*1ec0*/  UIADD3 UR5, UPT, UPT, UR8, 0x8, URZ ;  /* 0x0000000808057890 */ /* 0x000fe2000fffe0ff */
[----:B------:R-:W-:Y:S01]  /*1ed0*/  FMUL R39, R30, 1.4426950216293334961 ;  /* 0x3fb8aa3b1e277820 */ /* 0x000fe20000400000 */
[----:B------:R-:W-:Y:S01]  /*1ee0*/  @!P0 FMUL R36, R36, 0.5 ;  /* 0x3f00000024248820 */ /* 0x000fe20000400000 */
[----:B------:R-:W-:Y:S01]  /*1ef0*/  FSEL R22, R25, RZ, P2 ;  /* 0x000000ff19167208 */ /* 0x000fe20001000000 */
[----:B------:R-:W1:Y:S01]  /*1f00*/  MUFU.EX2 R27, R27 ;  /* 0x0000001b001b7308 */ /* 0x000e620000000800 */
[----:B---3--:R-:W-:Y:S01]  /*1f10*/  @!P4 FMUL R23, R23, R23 ;  /* 0x000000171717c220 */ /* 0x008fe20000400000 */
[----:B------:R-:W-:Y:S01]  /*1f20*/  FSETP.GEU.AND P2, PT, R38, -126, PT ;  /* 0xc2fc00002600780b */ /* 0x000fe20003f4e000 */
[----:B------:R-:W-:Y:S01]  /*1f30*/  FADD R12, -R40, R12 ;  /* 0x0000000c280c7221 */ /* 0x000fe20000000100 */
[----:B------:R-:W-:Y:S01]  /*1f40*/  ISETP.GE.U32.AND P4, PT, R42, UR7, PT ;  /* 0x000000072a007c0c */ /* 0x000fe2000bf86070 */
[C---:B------:R-:W-:Y:S01]  /*1f50*/  FADD R13, -R40.reuse, R13 ;  /* 0x0000000d280d7221 */ /* 0x040fe20000000100 */
[----:B------:R-:W-:Y:S01]  /*1f60*/  @!P3 FMUL R37, R37, 0.5 ;  /* 0x3f0000002525b820 */ /* 0x000fe20000400000 */
[----:B------:R-:W-:Y:S01]  /*1f70*/  FADD R14, -R40, R14 ;  /* 0x0000000e280e7221 */ /* 0x000fe20000000100 */
[----:B------:R-:W3:Y:S01]  /*1f80*/  MUFU.EX2 R26, R26 ;  /* 0x0000001a001a7308 */ /* 0x000ee20000000800 */
[----:B------:R-:W-:Y:S01]  /*1f90*/  FSEL R23, R23, RZ, P4 ;  /* 0x000000ff17177208 */ /* 0x000fe20002000000 */
[----:B0-----:R-:W-:Y:S01]  /*1fa0*/  @!P1 FMUL R24, R24, R24 ;  /* 0x0000001818189220 */ /* 0x001fe20000400000 */
[----:B------:R-:W-:Y:S01]  /*1fb0*/  FSETP.GEU.AND P4, PT, R35, -126, PT ;  /* 0xc2fc00002300780b */ /* 0x000fe20003f8e000 */
[----:B------:R-:W-:Y:S01]  /*1fc0*/  FMUL R13, R13, 1.4426950216293334961 ;  /* 0x3fb8aa3b0d0d7820 */ /* 0x000fe20000400000 */
[----:B------:R-:W-:Y:S01]  /*1fd0*/  ISETP.GE.U32.AND P1, PT, R42, UR5, PT ;  /* 0x000000052a007c0c */ /* 0x000fe2000bf26070 */
[----:B------:R-:W-:Y:S01]  /*1fe0*/  UIADD3 UR5, UPT, UPT, UR8, 0xa, URZ ;  /* 0x0000000a08057890 */ /* 0x000fe2000fffe0ff */
[----:B------:R-:W-:Y:S01]  /*1ff0*/  @!P2 FMUL R38, R38, 0.5 ;  /* 0x3f0000002626a820 */ /* 0x000fe20000400000 */
[----:B------:R0:W4:Y:S01]  /*2000*/  MUFU.EX2 R33, R36 ;  /* 0x0000002400217308 */ /* 0x0001220000000800 */
[----:B------:R-:W-:Y:S01]  /*2010*/  FSEL R24, R24, RZ, P1 ;  /* 0x000000ff18187208 */ /* 0x000fe20000800000 */
[----:B-1----:R-:W-:Y:S01]  /*2020*/  @!P5 FMUL R27, R27, R27 ;  /* 0x0000001b1b1bd220 */ /* 0x002fe20000400000 */
[----:B------:R-:W-:Y:S01]  /*2030*/  FMUL R44, R14, 1.4426950216293334961 ;  /* 0x3fb8aa3b0e2c7820 */ /* 0x000fe20000400000 */
[----:B------:R-:W-:Y:S01]  /*2040*/  ISETP.GE.U32.AND P5, PT, R42, UR5, PT ;  /* 0x000000052a007c0c */ /* 0x000fe2000bfa6070 */
[----:B------:R-:W-:Y:S01]  /*2050*/  UIADD3 UR5, UPT, UPT, UR8, 0xb, URZ ;  /* 0x0000000b08057890 */ /* 0x000fe2000fffe0ff */
[C---:B------:R-:W-:Y:S01]  /*2060*/  FADD R15, -R40.reuse, R15 ;  /* 0x0000000f280f7221 */ /* 0x040fe20000000100 */
[----:B--2---:R-:W-:Y:S01]  /*2070*/  FADD R16, -R40, R16 ;  /* 0x0000001028107221 */ /* 0x004fe20000000100 */
[----:B------:R1:W2:Y:S01]  /*2080*/  MUFU.EX2 R34, R37 ;  /* 0x0000002500227308 */ /* 0x0002a20000000800 */
[----:B0-----:R-:W-:Y:S01]  /*2090*/  FMUL R36, R32, 1.4426950216293334961 ;  /* 0x3fb8aa3b20247820 */ /* 0x001fe20000400000 */
[----:B---3--:R-:W-:Y:S01]  /*20a0*/  @!P6 FMUL R26, R26, R26 ;  /* 0x0000001a1a1ae220 */ /* 0x008fe20000400000 */
[----:B------:R-:W-:Y:S01]  /*20b0*/  ISETP.GE.U32.AND P6, PT, R42, UR13, PT ;  /* 0x0000000d2a007c0c */ /* 0x000fe2000bfc6070 */
[----:B------:R-:W-:Y:S01]  /*20c0*/  @!P4 FMUL R35, R35, 0.5 ;  /* 0x3f0000002323c820 */ /* 0x000fe20000400000 */
[----:B------:R-:W-:Y:S01]  /*20d0*/  UIADD3 UR13, UPT, UPT, UR8, 0x12, URZ ;  /* 0x00000012080d7890 */ /* 0x000fe2000fffe0ff */
[----:B------:R-:W-:Y:S01]  /*20e0*/  FSETP.GEU.AND P1, PT, R36, -126, PT ;  /* 0xc2fc00002400780b */ /* 0x000fe20003f2e000 */
[----:B------:R-:W-:Y:S01]  /*20f0*/  FADD R17, -R40, R17 ;  /* 0x0000001128117221 */ /* 0x000fe20000000100 */
[----:B------:R0:W3:Y:S01]  /*2100*/  MUFU.EX2 R32, R38 ;  /* 0x0000002600207308 */ /* 0x0000e20000000800 */
[----:B-1----:R-:W-:Y:S01]  /*2110*/  FMUL R37, R28, 1.4426950216293334961 ;  /* 0x3fb8aa3b1c257820 */ /* 0x002fe20000400000 */
[----:B------:R-:W-:Y:S01]  /*2120*/  FSEL R25, R26, RZ, P6 ;  /* 0x000000ff1a197208 */ /* 0x000fe20003000000 */
[----:B----4-:R-:W-:Y:S01]  /*2130*/  @!P0 FMUL R33, R33, R33 ;  /* 0x0000002121218220 */ /* 0x010fe20000400000 */
[----:B------:R-:W-:Y:S01]  /*2140*/  ISETP.GE.U32.AND P0, PT, R42, UR5, PT ;  /* 0x000000052a007c0c */ /* 0x000fe2000bf06070 */
[----:B------:R-:W-:Y:S01]  /*2150*/  UIADD3 UR5, UPT, UPT, UR8, 0xc, URZ ;  /* 0x0000000c08057890 */ /* 0x000fe2000fffe0ff */
[----:B------:R-:W-:Y:S01]  /*2160*/  FSETP.GEU.AND P6, PT, R37, -126, PT ;  /* 0xc2fc00002500780b */ /* 0x000fe20003fce000 */
[----:B------:R-:W-:Y:S01]  /*2170*/  FMUL R15, R15, 1.4426950216293334961 ;  /* 0x3fb8aa3b0f0f7820 */ /* 0x000fe20000400000 */
[----:B------:R-:W1:Y:S01]  /*2180*/  MUFU.EX2 R35, R35 ;  /* 0x0000002300237308 */ /* 0x000e620000000800 */
[----:B0-----:R-:W-:Y:S01]  /*2190*/  FMUL R38, R29, 1.4426950216293334961 ;  /* 0x3fb8aa3b1d267820 */ /* 0x001fe20000400000 */
[----:B------:R-:W-:Y:S01]  /*21a0*/  FSEL R26, R27, RZ, P5 ;  /* 0x000000ff1b1a7208 */ /* 0x000fe20002800000 */
[----:B------:R-:W-:Y:S01]  /*21b0*/  @!P1 FMUL R36, R36, 0.5 ;  /* 0x3f00000024249820 */ /* 0x000fe20000400000 */
[----:B--2---:R-:W-:Y:S01]  /*21c0*/  @!P3 FMUL R34, R34, R34 ;  /* 0x000000222222b220 */ /* 0x004fe20000400000 */
[----:B------:R-:W-:Y:S01]  /*21d0*/  FSEL R27, R33, RZ, P0 ;  /* 0x000000ff211b7208 */ /* 0x000fe20000000000 */
[----:B------:R-:W-:Y:S01]  /*21e0*/  FMUL R45, R16, 1.4426950216293334961 ;  /* 0x3fb8aa3b102d7820 */ /* 0x000fe20000400000 */
[----:B------:R-:W-:Y:S01]  /*21f0*/  FSETP.GEU.AND P5, PT, R38, -126, PT ;  /* 0xc2fc00002600780b */ /* 0x000fe20003fae000 */
[----:B------:R-:W-:Y:S01]  /*2200*/  FMUL R51, R17, 1.4426950216293334961 ;  /* 0x3fb8aa3b11337820 */ /* 0x000fe20000400000 */
[----:B------:R-:W-:Y:S01]  /*2210*/  ISETP.GE.U32.AND P3, PT, R42, UR5, PT ;  /* 0x000000052a007c0c */ /* 0x000fe2000bf66070 */
[----:B------:R-:W-:Y:S01]  /*2220*/  UIADD3 UR5, UPT, UPT, UR8, 0xd, URZ ;  /* 0x0000000d08057890 */ /* 0x000fe2000fffe0ff */
[----:B------:R-:W-:Y:S01]  /*2230*/  FSETP.GEU.AND P0, PT, R39, -126, PT ;  /* 0xc2fc00002700780b */ /* 0x000fe20003f0e000 */
[----:B------:R-:W0:Y:S01]  /*2240*/  MUFU.EX2 R36, R36 ;  /* 0x0000002400247308 */ /* 0x000e220000000800 */
[----:B------:R-:W-:Y:S01]  /*2250*/  @!P6 FMUL R37, R37, 0.5 ;  /* 0x3f0000002525e820 */ /* 0x000fe20000400000 */
[----:B---3--:R-:W-:Y:S01]  /*2260*/  @!P2 FMUL R32, R32, R32 ;  /* 0x000000202020a220 */ /* 0x008fe20000400000 */
[----:B------:R-:W-:Y:S01]  /*2270*/  FSEL R28, R34, RZ, P3 ;  /* 0x000000ff221c7208 */ /* 0x000fe20001800000 */
[----:B------:R-:W-:Y:S01]  /*2280*/  FADD R18, -R40, R18 ;  /* 0x0000001228127221 */ /* 0x000fe20000000100 */
[----:B------:R-:W-:Y:S01]  /*2290*/  ISETP.GE.U32.AND P2, PT, R42, UR5, PT ;  /* 0x000000052a007c0c */ /* 0x000fe2000bf46070 */
[----:B------:R-:W-:Y:S01]  /*22a0*/  UIADD3 UR5, UPT, UPT, UR8, 0xe, URZ ;  /* 0x0000000e08057890 */ /* 0x000fe2000fffe0ff */
[----:B------:R-:W-:Y:S01]  /*22b0*/  FSETP.GEU.AND P3, PT, R43, -126, PT ;  /* 0xc2fc00002b00780b */ /* 0x000fe20003f6e000 */
[----:B------:R2:W3:Y:S01]  /*22c0*/  MUFU.EX2 R33, R37 ;  /* 0x0000002500217308 */ /* 0x0004e20000000800 */
[----:B------:R-:W-:Y:S01]  /*22d0*/  @!P5 FMUL R38, R38, 0.5 ;  /* 0x3f0000002626d820 */ /* 0x000fe20000400000 */
[----:B-1----:R-:W-:Y:S01]  /*22e0*/  @!P4 FMUL R35, R35, R35 ;  /* 0x000000232323c220 */ /* 0x002fe20000400000 */
[----:B------:R-:W-:Y:S01]  /*22f0*/  FSEL R29, R32, RZ, P2 ;  /* 0x000000ff201d7208 */ /* 0x000fe20001000000 */
[----:B------:R-:W-:Y:S01]  /*2300*/  @!P0 FMUL R39, R39, 0.5 ;  /* 0x3f00000027278820 */ /* 0x000fe20000400000 */
[----:B------:R-:W-:Y:S01]  /*2310*/  ISETP.GE.U32.AND P4, PT, R42, UR5, PT ;  /* 0x000000052a007c0c */ /* 0x000fe2000bf86070 */
[----:B------:R-:W-:Y:S01]  /*2320*/  UIADD3 UR5, UPT, UPT, UR8, 0xf, URZ ;  /* 0x0000000f08057890 */ /* 0x000fe2000fffe0ff */
[----:B------:R-:W-:Y:S01]  /*2330*/  FMUL R52, R18, 1.4426950216293334961 ;  /* 0x3fb8aa3b12347820 */ /* 0x000fe20000400000 */
[----:B------:R-:W1:Y:S01]  /*2340*/  MUFU.EX2 R34, R38 ;  /* 0x0000002600227308 */ /* 0x000e620000000800 */
[----:B--2---:R-:W-:Y:S01]  /*2350*/  FMUL R37, R12, 1.4426950216293334961 ;  /* 0x3fb8aa3b0c257820 */ /* 0x004fe20000400000 */
[----:B0-----:R-:W-:Y:S01]  /*2360*/  @!P1 FMUL R36, R36, R36 ;  /* 0x0000002424249220 */ /* 0x001fe20000400000 */
[----:B------:R-:W-:Y:S01]  /*2370*/  FSEL R30, R35, RZ, P4 ;  /* 0x000000ff231e7208 */ /* 0x000fe20002000000 */
[----:B------:R-:W-:Y:S01]  /*2380*/  @!P3 FMUL R43, R43, 0.5 ;  /* 0x3f0000002b2bb820 */ /* 0x000fe20000400000 */
[----:B------:R-:W-:Y:S01]  /*2390*/  ISETP.GE.U32.AND P1, PT, R42, UR5, PT ;  /* 0x000000052a007c0c */ /* 0x000fe2000bf26070 */
[----:B------:R-:W-:Y:S01]  /*23a0*/  UIADD3 UR5, UPT, UPT, UR8, 0x10, URZ ;  /* 0x0000001008057890 */ /* 0x000fe2000fffe0ff */
[----:B------:R-:W-:Y:S01]  /*23b0*/  FSETP.GEU.AND P4, PT, R13, -126, PT ;  /* 0xc2fc00000d00780b */ /* 0x000fe20003f8e000 */
[----:B------:R-:W0:Y:S01]  /*23c0*/  MUFU.EX2 R12, R39 ;  /* 0x00000027000c7308 */ /* 0x000e220000000800 */
[----:B------:R-:W-:Y:S01]  /*23d0*/  FSETP.GEU.AND P2, PT, R37, -126, PT ;  /* 0xc2fc00002500780b */ /* 0x000fe20003f4e000 */
[----:B---3--:R-:W-:Y:S01]  /*23e0*/  @!P6 FMUL R33, R33, R33 ;  /* 0x000000212121e220 */ /* 0x008fe20000400000 */
[----:B------:R-:W-:Y:S01]  /*23f0*/  FSEL R31, R36, RZ, P1 ;  /* 0x000000ff241f7208 */ /* 0x000fe20000800000 */
[----:B------:R-:W-:Y:S01]  /*2400*/  FADD R19, -R40, R19 ;  /* 0x0000001328137221 */ /* 0x000fe20000000100 */
[----:B------:R-:W-:Y:S01]  /*2410*/  ISETP.GE.U32.AND P6, PT, R42, UR5, PT ;  /* 0x000000052a007c0c */ /* 0x000fe2000bfc6070 */
[----:B------:R-:W-:Y:S01]  /*2420*/  UIADD3 UR5, UPT, UPT, UR8, 0x11, URZ ;  /* 0x0000001108057890 */ /* 0x000fe2000fffe0ff */
[----:B------:R-:W-:Y:S01]  /*2430*/  FSETP.GEU.AND P1, PT, R44, -126, PT ;  /* 0xc2fc00002c00780b */ /* 0x000fe20003f2e000 */
[----:B------:R-:W2:Y:S01]  /*2440*/  MUFU.EX2 R35, R43 ;  /* 0x0000002b00237308 */ /* 0x000ea20000000800 */
[----:B-1----:R-:W-:Y:S01]  /*2450*/  @!P5 FMUL R34, R34, R34 ;  /* 0x000000222222d220 */ /* 0x002fe20000400000 */
[----:B------:R-:W-:Y:S01]  /*2460*/  FSEL R32, R33, RZ, P6 ;  /* 0x000000ff21207208 */ /* 0x000fe20003000000 */
[----:B------:R-:W-:Y:S01]  /*2470*/  UIADD3 UR7, UPT, UPT, UR8, 0x1b, URZ ;  /* 0x0000001b08077890 */ /* 0x000fe2000fffe0ff */
[----:B------:R-:W-:Y:S01]  /*2480*/  ISETP.GE.U32.AND P5, PT, R42, UR5, PT ;  /* 0x000000052a007c0c */ /* 0x000fe2000bfa6070 */
[----:B------:R-:W-:Y:S01]  /*2490*/  @!P4 FMUL R13, R13, 0.5 ;  /* 0x3f0000000d0dc820 */ /* 0x000fe20000400000 */
[----:B------:R-:W-:Y:S01]  /*24a0*/  @!P2 FMUL R37, R37, 0.5 ;  /* 0x3f0000002525a820 */ /* 0x000fe20000400000 */
[----:B------:R-:W-:Y:S01]  /*24b0*/  FSETP.GEU.AND P6, PT, R15, -126, PT ;  /* 0xc2fc00000f00780b */ /* 0x000fe20003fce000 */
[----:B------:R-:W-:Y:S01]  /*24c0*/  UIADD3 UR5, UPT, UPT, UR8, 0x1a, URZ ;  /* 0x0000001a08057890 */ /* 0x000fe2000fffe0ff */
[----:B0-----:R-:W-:Y:S01]  /*24d0*/  @!P0 FMUL R12, R12, R12 ;  /* 0x0000000c0c0c8220 */ /* 0x001fe20000400000 */
[----:B------:R-:W-:Y:S01]  /*24e0*/  ISETP.GE.U32.AND P0, PT, R42, UR13, PT ;  /* 0x0000000d2a007c0c */ /* 0x000fe2000bf06070 */
[----:B------:R-:W0:Y:S01]  /*24f0*/  MUFU.EX2 R43, R13 ;  /* 0x0000000d002b7308 */ /* 0x000e220000000800 */
[----:B------:R-:W-:Y:S01]  /*2500*/  FSEL R33, R34, RZ, P5 ;  /* 0x000000ff22217208 */ /* 0x000fe20002800000 */
[----:B------:R-:W-:Y:S01]  /*2510*/  @!P1 FMUL R44, R44, 0.5 ;  /* 0x3f0000002c2c9820 */ /* 0x000fe20000400000 */
[----:B------:R-:W-:Y:S01]  /*2520*/  FSETP.GEU.AND P5, PT, R45, -126, PT ;  /* 0xc2fc00002d00780b */ /* 0x000fe20003fae000 */
[----:B------:R-:W-:Y:S01]  /*2530*/  UIADD3 UR13, UPT, UPT, UR8, 0x1c, URZ ;  /* 0x0000001c080d7890 */ /* 0x000fe2000fffe0ff */
[----:B------:R-:W-:Y:S01]  /*2540*/  FSEL R34, R12, RZ, P0 ;  /* 0x000000ff0c227208 */ /* 0x000fe20000000000 */
[----:B--2---:R-:W-:Y:S01]  /*2550*/  @!P3 FMUL R35, R35, R35 ;  /* 0x000000232323b220 */ /* 0x004fe20000400000 */
[----:B------:R-:W-:Y:S01]  /*2560*/  FSETP.GEU.AND P0, PT, R51, -126, PT ;  /* 0xc2fc00003300780b */ /* 0x000fe20003f0e000 */
[----:B------:R1:W2:Y:S01]  /*2570*/  MUFU.EX2 R14, R37 ;  /* 0x00000025000e7308 */ /* 0x0002a20000000800 */
[----:B------:R-:W-:Y:S01]  /*2580*/  ISETP.GE.U32.AND P3, PT, R42, UR15, PT ;  /* 0x0000000f2a007c0c */ /* 0x000fe2000bf66070 */
[----:B------:R-:W-:Y:S01]  /*2590*/  @!P6 FMUL R15, R15, 0.5 ;  /* 0x3f0000000f0fe820 */ /* 0x000fe20000400000 */
[----:B------:R-:W-:Y:S01]  /*25a0*/  UIADD3 UR15, UPT, UPT, UR8, 0x1e, URZ ;  /* 0x0000001e080f7890 */ /* 0x000fe2000fffe0ff */
[----:B------:R-:W-:Y:S01]  /*25b0*/  STS.128 [R0+0x1800], R4 ;  /* 0x0018000400007388 */ /* 0x000fe20000000c00 */
[----:B------:R-:W-:-:S02]  /*25c0*/  FSEL R35, R35, RZ, P3 ;  /* 0x000000ff23237208 */ /* 0x000fc40001800000 */
[----:B------:R-:W-:Y:S01]  /*25d0*/  FSETP.GEU.AND P3, PT, R52, -126, PT ;  /* 0xc2fc00003400780b */ /* 0x000fe20003f6e000 */
[----:B------:R-:W3:Y:S01]  /*25e0*/  MUFU.EX2 R44, R44 ;  /* 0x0000002c002c7308 */ /* 0x000ee20000000800 */
[----:B-1----:R-:W1:Y:S01]  /*25f0*/  LDS.128 R36, [R0+0x1870] ;  /* 0x0018700000247984 */ /* 0x002e620000000c00 */
[----:B------:R-:W-:Y:S01]  /*2600*/  @!P5 FMUL R45, R45, 0.5 ;  /* 0x3f0000002d2dd820 */ /* 0x000fe20000400000 */
[----:B0-----:R-:W-:Y:S01]  /*2610*/  @!P4 FMUL R43, R43, R43 ;  /* 0x0000002b2b2bc220 */ /* 0x001fe20000400000 */
[----:B------:R-:W-:Y:S01]  /*2620*/  @!P0 FMUL R51, R51, 0.5 ;  /* 0x3f00000033338820 */ /* 0x000fe20000400000 */
[----:B------:R-:W-:Y:S01]  /*2630*/  ISETP.GE.U32.AND P4, PT, R42, UR19, PT ;  /* 0x000000132a007c0c */ /* 0x000fe2000bf86070 */
[----:B------:R0:W-:Y:S02]  /*2640*/  STS.128 [R0+0x1810], R20 ;  /* 0x0018101400007388 */ /* 0x0001e40000000c00 */
[----:B------:R-:W4:Y:S01]  /*2650*/  MUFU.EX2 R12, R15 ;  /* 0x0000000f000c7308 */ /* 0x000f220000000800 */
[----:B--2---:R-:W-:Y:S01]  /*2660*/  @!P2 FMUL R14, R14, R14 ;  /* 0x0000000e0e0ea220 */ /* 0x004fe20000400000 */
[----:B------:R-:W-:Y:S01]  /*2670*/  ISETP.GE.U32.AND P2, PT, R42, UR16, PT ;  /* 0x000000102a007c0c */ /* 0x000fe2000bf46070 */
[----:B------:R-:W-:Y:S01]  /*2680*/  UIADD3 UR16, UPT, UPT, UR8, 0x1f, URZ ;  /* 0x0000001f08107890 */ /* 0x000fe2000fffe0ff */
[----:B------:R-:W-:Y:S01]  /*2690*/  @!P3 FMUL R52, R52, 0.5 ;  /* 0x3f0000003434b820 */ /* 0x000fe20000400000 */
[----:B------:R-:W-:Y:S01]  /*26a0*/  FSEL R17, R43, RZ, P4 ;  /* 0x000000ff2b117208 */ /* 0x000fe20002000000 */
[----:B------:R-:W-:Y:S01]  /*26b0*/  FADD R43, R50, R5 ;  /* 0x00000005322b7221 */ /* 0x000fe20000000000 */
[----:B------:R-:W-:Y:S01]  /*26c0*/  FSEL R16, R14, RZ, P2 ;  /* 0x000000ff0e107208 */ /* 0x000fe20001000000 */
[----:B------:R-:W2:Y:S01]  /*26d0*/  MUFU.EX2 R13, R45 ;  /* 0x0000002d000d7308 */ /* 0x000ea20000000800 */
[----:B---3--:R-:W-:Y:S01]  /*26e0*/  @!P1 FMUL R44, R44, R44 ;  /* 0x0000002c2c2c9220 */ /* 0x008fe20000400000 */
[C---:B------:R-:W-:Y:S01]  /*26f0*/  ISETP.GE.U32.AND P2, PT, R42.reuse, UR20, PT ;  /* 0x000000142a007c0c */ /* 0x040fe2000bf46070 */
[----:B------:R-:W-:Y:S01]  /*2700*/  FADD R50, R43, R6 ;  /* 0x000000062b327221 */ /* 0x000fe20000000000 */
[----:B------:R-:W-:Y:S01]  /*2710*/  ISETP.GE.U32.AND P4, PT, R42, UR21, PT ;  /* 0x000000152a007c0c */ /* 0x000fe2000bf86070 */
[----:B------:R0:W-:Y:S01]  /*2720*/  STS.128 [R0+0x1820], R24 ;  /* 0x0018201800007388 */ /* 0x0001e20000000c00 */
[----:B------:R-:W-:Y:S01]  /*2730*/  FSEL R18, R44, RZ, P2 ;  /* 0x000000ff2c127208 */ /* 0x000fe20001000000 */
[----:B------:R-:W-:Y:S01]  /*2740*/  FADD R43, R50, R7 ;  /* 0x00000007322b7221 */ /* 0x000fe20000000000 */
[----:B------:R-:W3:Y:S01]  /*2750*/  MUFU.EX2 R15, R51 ;  /* 0x00000033000f7308 */ /* 0x000ee20000000800 */
[----:B----4-:R-:W-:Y:S01]  /*2760*/  @!P6 FMUL R12, R12, R12 ;  /* 0x0000000c0c0ce220 */ /* 0x010fe20000400000 */
[----:B------:R-:W-:Y:S01]  /*2770*/  FMUL R44, R19, 1.4426950216293334961 ;  /* 0x3fb8aa3b132c7820 */ /* 0x000fe20000400000 */
[C---:B------:R-:W-:Y:S01]  /*2780*/  ISETP.GE.U32.AND P1, PT, R42.reuse, UR22, PT ;  /* 0x000000162a007c0c */ /* 0x040fe2000bf26070 */
[----:B------:R-:W-:Y:S01]  /*2790*/  FADD R50, R43, R20 ;  /* 0x000000142b327221 */ /* 0x000fe20000000000 */
[----:B------:R-:W-:Y:S01]  /*27a0*/  ISETP.GE.U32.AND P2, PT, R42, UR18, PT ;  /* 0x000000122a007c0c */ /* 0x000fe2000bf46070 */
[----:B------:R0:W-:Y:S01]  /*27b0*/  STS.128 [R0+0x1830], R28 ;  /* 0x0018301c00007388 */ /* 0x0001e20000000c00 */
[----:B------:R-:W-:Y:S01]  /*27c0*/  FSEL R19, R12, RZ, P4 ;  /* 0x000000ff0c137208 */ /* 0x000fe20002000000 */
[----:B------:R-:W4:Y:S01]  /*27d0*/  MUFU.EX2 R14, R52 ;  /* 0x00000034000e7308 */ /* 0x000f220000000800 */
[----:B--2---:R-:W-:Y:S01]  /*27e0*/  @!P5 FMUL R13, R13, R13 ;  /* 0x0000000d0d0dd220 */ /* 0x004fe20000400000 */
[----:B------:R-:W-:Y:S01]  /*27f0*/  FSETP.GEU.AND P4, PT, R44, -126, PT ;  /* 0xc2fc00002c00780b */ /* 0x000fe20003f8e000 */
[----:B------:R0:W-:Y:S01]  /*2800*/  STS.128 [R0+0x1840], R32 ;  /* 0x0018402000007388 */ /* 0x0001e20000000c00 */
[----:B------:R-:W-:-:S02]  /*2810*/  ISETP.GE.U32.AND P6, PT, R42, UR5, PT ;  /* 0x000000052a007c0c */ /* 0x000fc4000bfc6070 */
[----:B------:R-:W-:Y:S01]  /*2820*/  FSEL R12, R13, RZ, P1 ;  /* 0x000000ff0d0c7208 */ /* 0x000fe20000800000 */
[----:B------:R0:W-:Y:S01]  /*2830*/  STS.128 [R0+0x1850], R16 ;  /* 0x0018501000007388 */ /* 0x0001e20000000c00 */
[C---:B------:R-:W-:Y:S01]  /*2840*/  ISETP.GE.U32.AND P5, PT, R42.reuse, UR7, PT ;  /* 0x000000072a007c0c */ /* 0x040fe2000bfa6070 */
[----:B---3--:R-:W-:Y:S01]  /*2850*/  @!P0 FMUL R15, R15, R15 ;  /* 0x0000000f0f0f8220 */ /* 0x008fe20000400000 */
[----:B------:R-:W-:Y:S01]  /*2860*/  ISETP.GE.U32.AND P1, PT, R42, UR13, PT ;  /* 0x0000000d2a007c0c */ /* 0x000fe2000bf26070 */
[----:B-1----:R-:W-:Y:S01]  /*2870*/  FADD R36, -R40, R36 ;  /* 0x0000002428247221 */ /* 0x002fe20000000100 */
[----:B------:R-:W-:Y:S01]  /*2880*/  ISETP.GE.U32.AND P0, PT, R42, UR14, PT ;  /* 0x0000000e2a007c0c */ /* 0x000fe2000bf06070 */
[----:B------:R-:W-:Y:S01]  /*2890*/  FADD R37, -R40, R37 ;  /* 0x0000002528257221 */ /* 0x000fe20000000100 */
[----:B------:R-:W-:Y:S01]  /*28a0*/  FSEL R13, R15, RZ, P2 ;  /* 0x000000ff0f0d7208 */ /* 0x000fe20001000000 */
[----:B------:R-:W-:Y:S01]  /*28b0*/  FADD R15, R50, R21 ;  /* 0x00000015320f7221 */ /* 0x000fe20000000000 */
[----:B------:R-:W-:Y:S01]  /*28c0*/  ISETP.GE.U32.AND P2, PT, R42, UR15, PT ;  /* 0x0000000f2a007c0c */ /* 0x000fe2000bf46070 */
[----:B----4-:R-:W-:Y:S01]  /*28d0*/  @!P3 FMUL R14, R14, R14 ;  /* 0x0000000e0e0eb220 */ /* 0x010fe20000400000 */
[----:B------:R-:W-:Y:S01]  /*28e0*/  ISETP.GE.U32.AND P3, PT, R42, UR16, PT ;  /* 0x000000102a007c0c */ /* 0x000fe2000bf66070 */
[----:B------:R-:W-:Y:S01]  /*28f0*/  FADD R42, R15, R22 ;  /* 0x000000160f2a7221 */ /* 0x000fe20000000000 */
[----:B------:R-:W-:Y:S01]  /*2900*/  @!P4 FMUL R44, R44, 0.5 ;  /* 0x3f0000002c2cc820 */ /* 0x000fe20000400000 */
[----:B------:R-:W-:Y:S01]  /*2910*/  FMUL R36, R36, 1.4426950216293334961 ;  /* 0x3fb8aa3b24247820 */ /* 0x000fe20000400000 */
[----:B------:R-:W-:Y:S01]  /*2920*/  FSEL R14, R14, RZ, P6 ;  /* 0x000000ff0e0e7208 */ /* 0x000fe20003000000 */
[----:B------:R-:W-:Y:S01]  /*2930*/  FADD R43, R42, R23 ;  /* 0x000000172a2b7221 */ /* 0x000fe20000000000 */
[----:B------:R1:W2:Y:S01]  /*2940*/  MUFU.EX2 R15, R44 ;  /* 0x0000002c000f7308 */ /* 0x0002a20000000800 */
[----:B------:R-:W-:Y:S01]  /*2950*/  FMUL R37, R37, 1.4426950216293334961 ;  /* 0x3fb8aa3b25257820 */ /* 0x000fe20000400000 */
[----:B------:R-:W-:Y:S01]  /*2960*/  FSETP.GEU.AND P6, PT, R36, -126, PT ;  /* 0xc2fc00002400780b */ /* 0x000fe20003fce000 */
[----:B------:R-:W-:Y:S01]  /*2970*/  FADD R42, R43, R24 ;  /* 0x000000182b2a7221 */ /* 0x000fe20000000000 */
[----:B-----5:R-:W-:-:S03]  /*2980*/  FMNMX R43, R41, R40, !PT ;  /* 0x00000028292b7209 */ /* 0x020fc60007800000 */
[----:B------:R-:W-:Y:S02]  /*2990*/  FADD R45, R42, R25 ;  /* 0x000000192a2d7221 */ /* 0x000fe40000000000 */
[--C-:B------:R-:W-:Y:S01]  /*29a0*/  FADD R41, R41, -R43.reuse ;  /* 0x8000002b29297221 */ /* 0x100fe20000000000 */
[C---:B-1----:R-:W-:Y:S01]  /*29b0*/  FADD R44, -R40.reuse, R38 ;  /* 0x00000026282c7221 */ /* 0x042fe20000000100 */
[----:B------:R-:W-:Y:S01]  /*29c0*/  FADD R42, R45, R26 ;  /* 0x0000001a2d2a7221 */ /* 0x000fe20000000000 */
[----:B------:R-:W-:Y:S01]  /*29d0*/  FADD R50, R40, -R43 ;  /* 0x8000002b28327221 */ /* 0x000fe20000000000 */
[----:B------:R-:W-:Y:S01]  /*29e0*/  FMUL R41, R41, 1.4426950216293334961 ;  /* 0x3fb8aa3b29297820 */ /* 0x000fe20000400000 */
[----:B------:R-:W-:Y:S01]  /*29f0*/  FMUL R44, R44, 1.4426950216293334961 ;  /* 0x3fb8aa3b2c2c7820 */ /* 0x000fe20000400000 */
[----:B------:R-:W-:Y:S01]  /*2a00*/  FADD R45, R42, R27 ;  /* 0x0000001b2a2d7221 */ /* 0x000fe20000000000 */
[----:B------:R-:W-:Y:S01]  /*2a10*/  @!P6 FMUL R36, R36, 0.5 ;  /* 0x3f0000002424e820 */ /* 0x000fe20000400000 */
[----:B--2---:R-:W-:Y:S01]  /*2a20*/  @!P4 FMUL R15, R15, R15 ;  /* 0x0000000f0f0fc220 */ /* 0x004fe20000400000 */
[----:B------:R-:W-:Y:S01]  /*2a30*/  FSETP.GEU.AND P4, PT, R41, -126, PT ;  /* 0xc2fc00002900780b */ /* 0x000fe20003f8e000 */
[----:B------:R-:W-:-:S03]  /*2a40*/  FADD R42, R45, R28 ;  /* 0x0000001c2d2a7221 */ /* 0x000fc60000000000 */
[----:B------:R-:W1:Y:S01]  /*2a50*/  MUFU.EX2 R36, R36 ;  /* 0x0000002400247308 */ /* 0x000e620000000800 */
[----:B------:R-:W-:Y:S01]  /*2a60*/  FADD R45, R42, R29 ;  /* 0x0000001d2a2d7221 */ /* 0x000fe20000000000 */
[----:B------:R-:W-:Y:S02]  /*2a70*/  FSEL R15, R15, RZ, P5 ;  /* 0x000000ff0f0f7208 */ /* 0x000fe40002800000 */
[----:B------:R-:W-:Y:S01]  /*2a80*/  FSETP.GEU.AND P5, PT, R37, -126, PT ;  /* 0xc2fc00002500780b */ /* 0x000fe20003fae000 */
[----:B------:R-:W-:Y:S02]  /*2a90*/  FADD R42, R45, R30 ;  /* 0x0000001e2d2a7221 */ /* 0x000fe40000000000 */
[----:B------:R0:W-:Y:S02]  /*2aa0*/  STS.128 [R0+0x1860], R12 ;  /* 0x0018600c00007388 */ /* 0x0001e40000000c00 */
[----:B------:R-:W-:Y:S01]  /*2ab0*/  FADD R45, R42, R31 ;  /* 0x0000001f2a2d7221 */ /* 0x000fe20000000000 */
[----:B------:R-:W-:-:S03]  /*2ac0*/  @!P4 FMUL R41, R41, 0.5 ;  /* 0x3f0000002929c820 */ /* 0x000fc60000400000 */
[----:B------:R-:W-:Y:S01]  /*2ad0*/  FADD R42, R45, R32 ;  /* 0x000000202d2a7221 */ /* 0x000fe20000000000 */
[----:B------:R-:W-:Y:S01]  /*2ae0*/  FADD R45, -R40, R39 ;  /* 0x00000027282d7221 */ /* 0x000fe20000000100 */
[----:B------:R2:W3:Y:S02]  /*2af0*/  MUFU.EX2 R38, R41 ;  /* 0x0000002900267308 */ /* 0x0004e40000000800 */
[----:B------:R-:W-:Y:S01]  /*2b00*/  FADD R39, R42, R33 ;  /* 0x000000212a277221 */ /* 0x000fe20000000000 */
[----:B-1----:R-:W-:Y:S01]  /*2b10*/  @!P6 FMUL R36, R36, R36 ;  /* 0x000000242424e220 */ /* 0x002fe20000400000 */
[----:B------:R-:W-:Y:S01]  /*2b20*/  FSETP.GEU.AND P6, PT, R44, -126, PT ;  /* 0xc2fc00002c00780b */ /* 0x000fe20003fce000 */
[----:B------:R-:W-:Y:S01]  /*2b30*/  FMUL R42, R50, 1.4426950216293334961 ;  /* 0x3fb8aa3b322a7820 */ /* 0x000fe20000400000 */
[----:B------:R-:W-:Y:S01]  /*2b40*/  FADD R40, R39, R34 ;  /* 0x0000002227287221 */ /* 0x000fe20000000000 */
[----:B------:R-:W-:Y:S01]  /*2b50*/  FMUL R39, R45, 1.4426950216293334961 ;  /* 0x3fb8aa3b2d277820 */ /* 0x000fe20000400000 */
[----:B------:R-:W-:Y:S01]  /*2b60*/  FSEL R36, R36, RZ, P1 ;  /* 0x000000ff24247208 */ /* 0x000fe20000800000 */
[----:B------:R-:W-:Y:S01]  /*2b70*/  @!P5 FMUL R37, R37, 0.5 ;  /* 0x3f0000002525d820 */ /* 0x000fe20000400000 */
[----:B--2---:R-:W-:-:S02]  /*2b80*/  FADD R41, R40, R35 ;  /* 0x0000002328297221 */ /* 0x004fc40000000000 */
[----:B------:R-:W-:Y:S02]  /*2b90*/  FSETP.GEU.AND P1, PT, R39, -126, PT ;  /* 0xc2fc00002700780b */ /* 0x000fe40003f2e000 */
[----:B------:R-:W-:Y:S01]  /*2ba0*/  FADD R40, R41, R16 ;  /* 0x0000001029287221 */ /* 0x000fe20000000000 */
[----:B------:R-:W1:Y:S01]  /*2bb0*/  MUFU.EX2 R37, R37 ;  /* 0x0000002500257308 */ /* 0x000e620000000800 */
[----:B---3--:R-:W-:Y:S02]  /*2bc0*/  @!P4 FMUL R38, R38, R38 ;  /* 0x000000262626c220 */ /* 0x008fe40000400000 */
[----:B------:R-:W-:Y:S01]  /*2bd0*/  FADD R41, R40, R17 ;  /* 0x0000001128297221 */ /* 0x000fe20000000000 */
[----:B------:R-:W-:Y:S01]  /*2be0*/  @!P6 FMUL R44, R44, 0.5 ;  /* 0x3f0000002c2ce820 */ /* 0x000fe20000400000 */
[----:B------:R-:W-:Y:S01]  /*2bf0*/  FSETP.GEU.AND P4, PT, R42, -126, PT ;  /* 0xc2fc00002a00780b */ /* 0x000fe20003f8e000 */
[----:B------:R-:W-:Y:S01]  /*2c00*/  FMUL R45, R11, R38 ;  /* 0x000000260b2d7220 */ /* 0x000fe20000400000 */
[----:B------:R-:W-:-:S03]  /*2c10*/  FADD R40, R41, R18 ;  /* 0x0000001229287221 */ /* 0x000fc60000000000 */
[----:B------:R-:W-:Y:S01]  /*2c20*/  @!P1 FMUL R39, R39, 0.5 ;  /* 0x3f00000027279820 */ /* 0x000fe20000400000 */
[----:B------:R-:W-:Y:S01]  /*2c30*/  FADD R41, R40, R19 ;  /* 0x0000001328297221 */ /* 0x000fe20000000000 */
[----:B------:R-:W2:Y:S03]  /*2c40*/  MUFU.EX2 R44, R44 ;  /* 0x0000002c002c7308 */ /* 0x000ea60000000800 */
[----:B------:R-:W-:Y:S01]  /*2c50*/  FADD R40, R41, R12 ;  /* 0x0000000c29287221 */ /* 0x000fe20000000000 */
[----:B-1----:R-:W-:Y:S02]  /*2c60*/  @!P5 FMUL R37, R37, R37 ;  /* 0x000000252525d220 */ /* 0x002fe40000400000 */
[----:B------:R-:W-:Y:S01]  /*2c70*/  @!P4 FMUL R42, R42, 0.5 ;  /* 0x3f0000002a2ac820 */ /* 0x000fe20000400000 */
[----:B------:R-:W-:Y:S01]  /*2c80*/  FADD R41, R40, R13 ;  /* 0x0000000d28297221 */ /* 0x000fe20000000000 */
[----:B------:R-:W1:Y:S01]  /*2c90*/  MUFU.EX2 R39, R39 ;  /* 0x0000002700277308 */ /* 0x000e620000000800 */
[----:B------:R-:W-:-:S02]  /*2ca0*/  FSEL R37, R37, RZ, P0 ;  /* 0x000000ff25257208 */ /* 0x000fc40000000000 */
[----:B------:R-:W-:-:S04]  /*2cb0*/  FADD R38, R41, R14 ;  /* 0x0000000e29267221 */ /* 0x000fc80000000000 */
[----:B------:R-:W-:Y:S01]  /*2cc0*/  FADD R11, R38, R15 ;  /* 0x0000000f260b7221 */ /* 0x000fe20000000000 */
[----:B------:R-:W3:Y:S01]  /*2cd0*/  MUFU.EX2 R42, R42 ;  /* 0x0000002a002a7308 */ /* 0x000ee20000000800 */
[----:B--2---:R-:W-:Y:S02]  /*2ce0*/  @!P6 FMUL R44, R44, R44 ;  /* 0x0000002c2c2ce220 */ /* 0x004fe40000400000 */
[----:B------:R-:W-:-:S03]  /*2cf0*/  FADD R40, R11, R36 ;  /* 0x000000240b287221 */ /* 0x000fc60000000000 */
[----:B------:R-:W-:Y:S01]  /*2d00*/  FSEL R38, R44, RZ, P2 ;  /* 0x000000ff2c267208 */ /* 0x000fe20001000000 */
[----:B------:R-:W-:Y:S01]  /*2d10*/  FADD R11, R40, R37 ;  /* 0x00000025280b7221 */ /* 0x000fe20000000000 */
[----:B-1----:R-:W-:-:S03]  /*2d20*/  @!P1 FMUL R39, R39, R39 ;  /* 0x0000002727279220 */ /* 0x002fc60000400000 */
[----:B------:R-:W-:Y:S02]  /*2d30*/  FADD R40, R11, R38 ;  /* 0x000000260b287221 */ /* 0x000fe40000000000 */
[----:B------:R-:W-:Y:S01]  /*2d40*/  FSEL R39, R39, RZ, P3 ;  /* 0x000000ff27277208 */ /* 0x000fe20001800000 */
[----:B---3--:R-:W-:-:S04]  /*2d50*/  @!P4 FMUL R42, R42, R42 ;  /* 0x0000002a2a2ac220 */ /* 0x008fc80000400000 */
[----:B------:R-:W-:Y:S01]  /*2d60*/  FADD R40, R40, R39 ;  /* 0x0000002728287221 */ /* 0x000fe20000000000 */
[----:B------:R0:W-:Y:S03]  /*2d70*/  STS.128 [R0+0x1870], R36 ;  /* 0x0018702400007388 */ /* 0x0001e60000000c00 */
[----:B------:R-:W-:-:S05]  /*2d80*/  FFMA R51, R40, R42, R45 ;  /* 0x0000002a28337223 */ /* 0x000fca000000002d */
[----:B------:R-:W-:-:S04]  /*2d90*/  IADD3 R11, PT, PT, R51, 0x1800000, RZ ;  /* 0x01800000330b7810 */ /* 0x000fc80007ffe0ff */
[----:B------:R-:W-:-:S04]  /*2da0*/  LOP3.LUT R11, R11, 0x7f800000, RZ, 0xc0, !PT ;  /* 0x7f8000000b0b7812 */ /* 0x000fc800078ec0ff */
[----:B------:R-:W-:-:S13]  /*2db0*/  ISETP.GT.U32.AND P0, PT, R11, 0x1ffffff, PT ;  /* 0x01ffffff0b00780c */ /* 0x000fda0003f04070 */
[----:B0-----:R-:W-:Y:S05]  /*2dc0*/  @P0 BRA `(.L_x_4) ;  /* 0x0000000000100947 */ /* 0x001fea0003800000 */
[----:B------:R-:W-:-:S07]  /*2dd0*/  MOV R40, 0x2df0 ;  /* 0x00002df000287802 */ /* 0x000fce0000000f00 */
[----:B------:R-:W-:Y:S05]  /*2de0*/  CALL.REL.NOINC `($__internal_0_$__cuda_sm20_rcp_rn_f32_slowpath) ;  /* 0x00000004008c7944 */ /* 0x000fea0003c00000 */
[----:B------:R-:W-:Y:S01]  /*2df0*/  MOV R0, R53 ;  /* 0x0000003500007202 */ /* 0x000fe20000000f00 */
[----:B------:R-:W-:Y:S06]  /*2e00*/  BRA `(.L_x_5) ;  /* 0x0000000000107947 */ /* 0x000fec0003800000 */
.L_x_4:
[----:B------:R-:W0:Y:S02]  /*2e10*/  MUFU.RCP R0, R51 ;  /* 0x0000003300007308 */ /* 0x000e240000001000 */
[----:B0-----:R-:W-:-:S04]  /*2e20*/  FFMA R11, R51, R0, -1 ;  /* 0xbf800000330b7423 */ /* 0x001fc80000000000 */
[----:B------:R-:W-:-:S04]  /*2e30*/  FADD.FTZ R11, -R11, -RZ ;  /* 0x800000ff0b0b7221 */ /* 0x000fc80000010100 */
[----:B------:R-:W-:-:S07]  /*2e40*/  FFMA R0, R0, R11, R0 ;  /* 0x0000000b00007223 */ /* 0x000fce0000000000 */
.L_x_5:
[----:B------:R-:W-:Y:S05]  /*2e50*/  BSYNC.RECONVERGENT B1 ;  /* 0x0000000000017941 */ /* 0x000fea0003800200 */
.L_x_3:
[----:B------:R-:W0:Y:S01]  /*2e60*/  S2UR UR7, SR_CgaCtaId ;  /* 0x00000000000779c3 */ /* 0x000e220000008800 */
[----:B------:R-:W-:Y:S01]  /*2e70*/  UMOV UR5, 0x400 ;  /* 0x0000040000057882 */ /* 0x000fe20000000000 */
[----:B------:R-:W1:Y:S01]  /*2e80*/  LDCU.64 UR14, c[0x0][0x3a8] ;  /* 0x00007500ff0e77ac */ /* 0x000e620008000a00 */
[----:B0-----:R-:W-:-:S03]  /*2e90*/  ULEA UR7, UR7, UR5, 0x18 ;  /* 0x0000000507077291 */ /* 0x001fc6000f8ec0ff */
[----:B-1----:R-:W-:-:S09]  /*2ea0*/  UMOV UR5, URZ ;  /* 0x000000ff00057c82 */ /* 0x002fd20008000000 */
.L_x_6:
[----:B------:R-:W-:-:S09]  /*2eb0*/  ULEA UR13, UR5, UR7, 0x2 ;  /* 0x00000007050d7291 */ /* 0x000fd2000f8e10ff */
[----:B0-----:R-:W0:Y:S04]  /*2ec0*/  LDS R11, [UR13+0x1000] ;  /* 0x0010000dff0b7984 */ /* 0x001e280008000800 */
[----:B------:R-:W1:Y:S04]  /*2ed0*/  LDS R41, [UR13+0x1040] ;  /* 0x0010400dff297984 */ /* 0x000e680008000800 */
[----:B------:R-:W2:Y:S04]  /*2ee0*/  LDS R50, [UR13+0x1080] ;  /* 0x0010800dff327984 */ /* 0x000ea80008000800 */
[----:B------:R-:W3:Y:S04]  /*2ef0*/  LDS R40, [UR13+0x10c0] ;  /* 0x0010c00dff287984 */ /* 0x000ee80008000800 */
[----:B------:R-:W-:Y:S01]  /*2f00*/  LDS R52, [UR13+0x1180] ;  /* 0x0011800dff347984 */ /* 0x000fe20008000800 */
[----:B0-----:R-:W-:-:S04]  /*2f10*/  FFMA R44, R4, R11, RZ ;  /* 0x0000000b042c7223 */ /* 0x001fc800000000ff */
[----:B-1----:R-:W-:-:S04]  /*2f20*/  FFMA R41, R5, R41, R44 ;  /* 0x0000002905297223 */ /* 0x002fc8000000002c */
[----:B--2---:R-:W-:Y:S02]  /*2f30*/  FFMA R50, R6, R50, R41 ;  /* 0x0000003206327223 */ /* 0x004fe40000000029 */
[----:B------:R-:W0:Y:S02]  /*2f40*/  LDS R41, [UR13+0x1100] ;  /* 0x0011000dff297984 */ /* 0x000e240008000800 */
[----:B---3--:R-:W-:Y:S02]  /*2f50*/  FFMA R11, R7, R40, R50 ;  /* 0x00000028070b7223 */ /* 0x008fe40000000032 */
[----:B------:R-:W1:Y:S04]  /*2f60*/  LDS R50, [UR13+0x1140] ;  /* 0x0011400dff327984 */ /* 0x000e680008000800 */
[----:B------:R-:W2:Y:S01]  /*2f70*/  LDS R40, [UR13+0x11c0] ;  /* 0x0011c00dff287984 */ /* 0x000ea20008000800 */
[----:B0-----:R-:W-:-:S04]  /*2f80*/  FFMA R44, R20, R41, R11 ;  /* 0x00000029142c7223 */ /* 0x001fc8000000000b */
[----:B-1----:R-:W-:Y:S02]  /*2f90*/  FFMA R11, R21, R50, R44 ;  /* 0x00000032150b7223 */ /* 0x002fe4000000002c */
[----:B------:R-:W0:Y:S02]  /*2fa0*/  LDS R44, [UR13+0x1200] ;  /* 0x0012000dff2c7984 */ /* 0x000e240008000800 */
[----:B------:R-:W-:Y:S02]  /*2fb0*/  FFMA R52, R22, R52, R11 ;  /* 0x0000003416347223 */ /* 0x000fe4000000000b */
[----:B------:R-:W1:Y:S02]  /*2fc0*/  LDS R50, [UR13+0x1240] ;  /* 0x0012400dff327984 */ /* 0x000e640008000800 */
[----:B--2---:R-:W-:Y:S02]  /*2fd0*/  FFMA R41, R23, R40, R52 ;  /* 0x0000002817297223 */ /* 0x004fe40000000034 */
[----:B------:R-:W2:Y:S04]  /*2fe0*/  LDS R11, [UR13+0x1280] ;  /* 0x0012800dff0b7984 */ /* 0x000ea80008000800 */
[----:B------:R-:W-:Y:S04]  /*2ff0*/  LDS R52, [UR13+0x1300] ;  /* 0x0013000dff347984 */ /* 0x000fe80008000800 */
[----:B------:R-:W-:Y:S01]  /*3000*/  LDS R40, [UR13+0x1340] ;  /* 0x0013400dff287984 */ /* 0x000fe20008000800 */
[----:B0-----:R-:W-:-:S04]  /*3010*/  FFMA R44, R24, R44, R41 ;  /* 0x0000002c182c7223 */ /* 0x001fc80000000029 */
[----:B-1----:R-:W-:Y:S02]  /*3020*/  FFMA R41, R25, R50, R44 ;  /* 0x0000003219297223 */ /* 0x002fe4000000002c */
[----:B------:R-:W0:Y:S02]  /*3030*/  LDS R50, [UR13+0x12c0] ;  /* 0x0012c00dff327984 */ /* 0x000e240008000800 */
[----:B--2---:R-:W-:-:S04]  /*3040*/  FFMA R44, R26, R11, R41 ;  /* 0x0000000b1a2c7223 */ /* 0x004fc80000000029 */
[----:B0-----:R-:W-:Y:S02]  /*3050*/  FFMA R11, R27, R50, R44 ;  /* 0x000000321b0b7223 */ /* 0x001fe4000000002c */
[----:B------:R-:W0:Y:S02]  /*3060*/  LDS R44, [UR13+0x1380] ;  /* 0x0013800dff2c7984 */ /* 0x000e240008000800 */
[----:B------:R-:W-:Y:S02]  /*3070*/  FFMA R52, R28, R52, R11 ;  /* 0x000000341c347223 */ /* 0x000fe4000000000b */
[----:B------:R-:W1:Y:S02]  /*3080*/  LDS R50, [UR13+0x13c0] ;  /* 0x0013c00dff327984 */ /* 0x000e640008000800 */
[----:B------:R-:W-:Y:S02]  /*3090*/  FFMA R41, R29, R40, R52 ;  /* 0x000000281d297223 */ /* 0x000fe40000000034 */
        /* <DEDUP_REMOVED lines=21> */
[----:B------:R-:W-:Y:S01]  /*31f0*/  FFMA R52, R12, R52, R11 ;  /* 0x000000340c347223 */ /* 0x000fe2000000000b */
[----:B------:R-:W-:-:S04]  /*3200*/  IADD3 R11, PT, PT, R9, UR5, RZ ;  /* 0x00000005090b7c10 */ /* 0x000fc8000fffe0ff */
[----:B------:R-:W-:Y:S01]  /*3210*/  IADD3 R41, P0, PT, R11, UR12, RZ ;  /* 0x0000000c0b297c10 */ /* 0x000fe2000ff1e0ff */
[----:B------:R-:W-:-:S03]  /*3220*/  FFMA R11, R13, R40, R52 ;  /* 0x000000280d0b7223 */ /* 0x000fc60000000034 */
[----:B------:R-:W-:Y:S02]  /*3230*/  IADD3.X R44, PT, PT, RZ, UR17, RZ, P0, !PT ;  /* 0x00000011ff2c7c10 */ /* 0x000fe400087fe4ff */
[----:B------:R-:W-:-:S04]  /*3240*/  LEA R40, P0, R41, UR14, 0x2 ;  /* 0x0000000e29287c11 */ /* 0x000fc8000f8010ff */
[----:B------:R-:W-:-:S05]  /*3250*/  LEA.HI.X R41, R41, UR15, R44, 0x2, P0 ;  /* 0x0000000f29297c11 */ /* 0x000fca00080f142c */
[----:B------:R-:W2:Y:S01]  /*3260*/  LDG.E R44, desc[UR10][R40.64] ;  /* 0x0000000a282c7981 */ /* 0x000ea2000c1e1900 */
[----:B------:R-:W-:-:S04]  /*3270*/  UIADD3 UR5, UPT, UPT, UR5, 0x1, URZ ;  /* 0x0000000105057890 */ /* 0x000fc8000fffe0ff */
[----:B------:R-:W-:Y:S01]  /*3280*/  UISETP.NE.AND UP1, UPT, UR5, 0x10, UPT ;  /* 0x000000100500788c */ /* 0x000fe2000bf25270 */
[----:B0-----:R-:W-:Y:S02]  /*3290*/  FFMA R50, R14, R50, R11 ;  /* 0x000000320e327223 */ /* 0x001fe4000000000b */
[----:B------:R-:W0:Y:S02]  /*32a0*/  LDS R11, [UR13+0x16c0] ;  /* 0x0016c00dff0b7984 */ /* 0x000e240008000800 */
[----:B0-----:R-:W-:Y:S02]  /*32b0*/  FFMA R11, R15, R11, R50 ;  /* 0x0000000b0f0b7223 */ /* 0x001fe40000000032 */
[----:B------:R-:W0:Y:S02]  /*32c0*/  LDS R50, [UR13+0x1700] ;  /* 0x0017000dff327984 */ /* 0x000e240008000800 */
[----:B0-----:R-:W-:Y:S02]  /*32d0*/  FFMA R50, R36, R50, R11 ;  /* 0x0000003224327223 */ /* 0x001fe4000000000b */
[----:B------:R-:W0:Y:S02]  /*32e0*/  LDS R11, [UR13+0x1740] ;  /* 0x0017400dff0b7984 */ /* 0x000e240008000800 */
[----:B0-----:R-:W-:-:S02]  /*32f0*/  FFMA R11, R37, R11, R50 ;  /* 0x0000000b250b7223 */ /* 0x001fc40000000032 */
[----:B------:R-:W0:Y:S02]  /*3300*/  LDS R50, [UR13+0x1780] ;  /* 0x0017800dff327984 */ /* 0x000e240008000800 */
[----:B0-----:R-:W-:Y:S02]  /*3310*/  FFMA R50, R38, R50, R11 ;  /* 0x0000003226327223 */ /* 0x001fe4000000000b */
[----:B------:R-:W0:Y:S02]  /*3320*/  LDS R11, [UR13+0x17c0] ;  /* 0x0017c00dff0b7984 */ /* 0x000e240008000800 */
[----:B0-----:R-:W-:Y:S01]  /*3330*/  FFMA R11, R39, R11, R50 ;  /* 0x0000000b270b7223 */ /* 0x001fe20000000032 */
[----:B--2---:R-:W-:-:S04]  /*3340*/  FMUL R53, R45, R44 ;  /* 0x0000002c2d357220 */ /* 0x004fc80000400000 */
[----:B------:R-:W-:-:S04]  /*3350*/  FFMA R11, R42, R11, R53 ;  /* 0x0000000b2a0b7223 */ /* 0x000fc80000000035 */
[----:B------:R-:W-:-:S05]  /*3360*/  FMUL R11, R11, R0 ;  /* 0x000000000b0b7220 */ /* 0x000fca0000400000 */
[----:B------:R0:W-:Y:S01]  /*3370*/  STG.E desc[UR10][R40.64], R11 ;  /* 0x0000000b28007986 */ /* 0x0001e2000c10190a */
[----:B------:R-:W-:Y:S05]  /*3380*/  BRA.U UP1, `(.L_x_6) ;  /* 0xfffffff901c87547 */ /* 0x000fea000b83ffff */
[----:B------:R1:W-:Y:S01]  /*3390*/  STG.E desc[UR10][R48.64], R43 ;  /* 0x0000002b30007986 */ /* 0x0003e2000c10190a */
[----:B------:R-:W-:-:S03]  /*33a0*/  IADD3 R10, PT, PT, R10, 0x1, RZ ;  /* 0x000000010a0a7810 */ /* 0x000fc60007ffe0ff */
[----:B------:R1:W-:Y:S01]  /*33b0*/  STG.E desc[UR10][R46.64], R51 ;  /* 0x000000332e007986 */ /* 0x0003e2000c10190a */
[----:B------:R-:W-:-:S13]  /*33c0*/  ISETP.NE.AND P0, PT, R10, 0x4, PT ;  /* 0x000000040a00780c */ /* 0x000fda0003f05270 */
[----:B-1----:R-:W-:Y:S05]  /*33d0*/  @P0 BRA `(.L_x_7) ;  /* 0xffffffd000300947 */ /* 0x002fea000383ffff */
.L_x_1:
[----:B------:R-:W-:Y:S05]  /*33e0*/  BSYNC.RECONVERGENT B0 ;  /* 0x0000000000007941 */ /* 0x000fea0003800200 */
.L_x_0:
[----:B------:R-:W-:Y:S06]  /*33f0*/  BAR.SYNC.DEFER_BLOCKING 0x0 ;  /* 0x0000000000007b1d */ /* 0x000fec0000010000 */
[----:B------:R-:W-:Y:S05]  /*3400*/  BRA.U UP0, `(.L_x_8) ;  /* 0xffffffcd00247547 */ /* 0x000fea000b83ffff */
[----:B------:R-:W-:Y:S05]  /*3410*/  EXIT ;  /* 0x000000000000794d */ /* 0x000fea0003800000 */
        .weak           $__internal_0_$__cuda_sm20_rcp_rn_f32_slowpath
        .type           $__internal_0_$__cuda_sm20_rcp_rn_f32_slowpath,@function
        .size           $__internal_0_$__cuda_sm20_rcp_rn_f32_slowpath,(.L_x_14 - $__internal_0_$__cuda_sm20_rcp_rn_f32_slowpath)
$__internal_0_$__cuda_sm20_rcp_rn_f32_slowpath:
[----:B------:R-:W-:Y:S01]  /*3420*/  SHF.L.U32 R41, R51, 0x1, RZ ;  /* 0x0000000133297819 */ /* 0x000fe200000006ff */
[----:B------:R-:W-:Y:S01]  /*3430*/  BSSY.RECONVERGENT B2, `(.L_x_9) ;  /* 0x0000031000027945 */ /* 0x000fe20003800200 */
[----:B------:R-:W-:Y:S02]  /*3440*/  MOV R0, R51 ;  /* 0x0000003300007202 */ /* 0x000fe40000000f00 */
[----:B------:R-:W-:-:S04]  /*3450*/  SHF.R.U32.HI R41, RZ, 0x18, R41 ;  /* 0x00000018ff297819 */ /* 0x000fc80000011629 */
[----:B------:R-:W-:-:S13]  /*3460*/  ISETP.NE.U32.AND P0, PT, R41, RZ, PT ;  /* 0x000000ff2900720c */ /* 0x000fda0003f05070 */
[----:B------:R-:W-:Y:S05]  /*3470*/  @P0 BRA `(.L_x_10) ;  /* 0x0000000000280947 */ /* 0x000fea0003800000 */
[----:B------:R-:W-:-:S04]  /*3480*/  SHF.L.U32 R11, R0, 0x1, RZ ;  /* 0x00000001000b7819 */ /* 0x000fc800000006ff */
[----:B------:R-:W-:-:S13]  /*3490*/  ISETP.NE.AND P0, PT, R11, RZ, PT ;  /* 0x000000ff0b00720c */ /* 0x000fda0003f05270 */
[----:B------:R-:W-:Y:S01]  /*34a0*/  @P0 FFMA R41, R0, 1.84467440737095516160e+19, RZ ;  /* 0x5f80000000290823 */ /* 0x000fe200000000ff */
[----:B------:R-:W-:Y:S08]  /*34b0*/  @!P0 MUFU.RCP R53, R0 ;  /* 0x0000000000358308 */ /* 0x000ff00000001000 */
[----:B------:R-:W0:Y:S02]  /*34c0*/  @P0 MUFU.RCP R44, R41 ;  /* 0x00000029002c0308 */ /* 0x000e240000001000 */
[----:B0-----:R-:W-:-:S04]  /*34d0*/  @P0 FFMA R11, R41, R44, -1 ;  /* 0xbf800000290b0423 */ /* 0x001fc8000000002c */
[----:B------:R-:W-:-:S04]  /*34e0*/  @P0 FADD.FTZ R11, -R11, -RZ ;  /* 0x800000ff0b0b0221 */ /* 0x000fc80000010100 */
[----:B------:R-:W-:-:S04]  /*34f0*/  @P0 FFMA R11, R44, R11, R44 ;  /* 0x0000000b2c0b0223 */ /* 0x000fc8000000002c */
[----:B------:R-:W-:Y:S01]  /*3500*/  @P0 FFMA R53, R11, 1.84467440737095516160e+19, RZ ;  /* 0x5f8000000b350823 */ /* 0x000fe200000000ff */
[----:B------:R-:W-:Y:S06]  /*3510*/  BRA `(.L_x_11) ;  /* 0x0000000000887947 */ /* 0x000fec0003800000 */
.L_x_10:
[----:B------:R-:W-:-:S04]  /*3520*/  IADD3 R11, PT, PT, R41, -0xfd, RZ ;  /* 0xffffff03290b7810 */ /* 0x000fc80007ffe0ff */
[----:B------:R-:W-:-:S13]  /*3530*/  ISETP.GT.U32.AND P0, PT, R11, 0x1, PT ;  /* 0x000000010b00780c */ /* 0x000fda0003f04070 */
[----:B------:R-:W-:Y:S05]  /*3540*/  @P0 BRA `(.L_x_12) ;  /* 0x0000000000780947 */ /* 0x000fea0003800000 */
[----:B------:R-:W-:-:S04]  /*3550*/  LOP3.LUT R44, R0, 0x7fffff, RZ, 0xc0, !PT ;  /* 0x007fffff002c7812 */ /* 0x000fc800078ec0ff */
[----:B------:R-:W-:-:S04]  /*3560*/  LOP3.LUT R53, R44, 0x3f800000, RZ, 0xfc, !PT ;  /* 0x3f8000002c357812 */ /* 0x000fc800078efcff */
[----:B------:R-:W0:Y:S02]  /*3570*/  MUFU.RCP R44, R53 ;  /* 0x00000035002c7308 */ /* 0x000e240000001000 */
[----:B0-----:R-:W-:Y:S01]  /*3580*/  FFMA R50, R53, R44, -1 ;  /* 0xbf80000035327423 */ /* 0x001fe2000000002c */
[----:B------:R-:W-:-:S03]  /*3590*/  IADD3 R53, PT, PT, R41, -0xfc, RZ ;  /* 0xffffff0429357810 */ /* 0x000fc60007ffe0ff */
[----:B------:R-:W-:-:S04]  /*35a0*/  FADD.FTZ R50, -R50, -RZ ;  /* 0x800000ff32327221 */ /* 0x000fc80000010100 */
[CCC-:B------:R-:W-:Y:S01]  /*35b0*/  FFMA.RM R52, R44.reuse, R50.reuse, R44.reuse ;  /* 0x000000322c347223 */ /* 0x1c0fe2000000402c */
[----:B------:R-:W-:Y:S01]  /*35c0*/  FFMA.RP R44, R44, R50, R44 ;  /* 0x000000322c2c7223 */ /* 0x000fe2000000802c */
[----:B------:R-:W-:-:S04]  /*35d0*/  HFMA2 R50, -RZ, RZ, 0, 1.78813934326171875e-07 ;  /* 0x00000003ff327431 */ /* 0x000fc800000001ff */
[C---:B------:R-:W-:Y:S02]  /*35e0*/  FSETP.NEU.FTZ.AND P0, PT, R52.reuse, R44, PT ;  /* 0x0000002c3400720b */ /* 0x040fe40003f1d000 */
[----:B------:R-:W-:Y:S02]  /*35f0*/  LOP3.LUT R44, R52, 0x7fffff, RZ, 0xc0, !PT ;  /* 0x007fffff342c7812 */ /* 0x000fe400078ec0ff */
[----:B------:R-:W-:Y:S02]  /*3600*/  SEL R52, RZ, 0xffffffff, !P0 ;  /* 0xffffffffff347807 */ /* 0x000fe40004000000 */
[----:B------:R-:W-:Y:S02]  /*3610*/  SHF.L.U32 R50, R50, R11, RZ ;  /* 0x0000000b32327219 */ /* 0x000fe400000006ff */
[----:B------:R-:W-:Y:S02]  /*3620*/  LOP3.LUT R44, R44, 0x800000, RZ, 0xfc, !PT ;  /* 0x008000002c2c7812 */ /* 0x000fe400078efcff */
[----:B------:R-:W-:-:S02]  /*3630*/  IADD3 R41, PT, PT, -R52, RZ, RZ ;  /* 0x000000ff34297210 */ /* 0x000fc40007ffe1ff */
[----:B------:R-:W-:Y:S02]  /*3640*/  LOP3.LUT R50, R50, R44, RZ, 0xc0, !PT ;  /* 0x0000002c32327212 */ /* 0x000fe400078ec0ff */
[-C--:B------:R-:W-:Y:S02]  /*3650*/  LOP3.LUT P1, RZ, R41, R11.reuse, R44, 0xf8, !PT ;  /* 0x0000000b29ff7212 */ /* 0x080fe4000782f82c */
[----:B------:R-:W-:Y:S02]  /*3660*/  SHF.R.U32.HI R50, RZ, R11, R50 ;  /* 0x0000000bff327219 */ /* 0x000fe40000011632 */
[----:B------:R-:W-:Y:S02]  /*3670*/  SHF.R.U32.HI R53, RZ, R53, R44 ;  /* 0x00000035ff357219 */ /* 0x000fe4000001162c */
[C---:B------:R-:W-:Y:S02]  /*3680*/  LOP3.LUT P0, RZ, R50.reuse, 0x1, RZ, 0xc0, !PT ;  /* 0x0000000132ff7812 */ /* 0x040fe4000780c0ff */
[----:B------:R-:W-:-:S04]  /*3690*/  LOP3.LUT P2, RZ, R50, 0x2, RZ, 0xc0, !PT ;  /* 0x0000000232ff7812 */ /* 0x000fc8000784c0ff */
[----:B------:R-:W-:Y:S02]  /*36a0*/  PLOP3.LUT P0, PT, P0, P1, P2, 0xe0, 0x0 ;  /* 0x000000000000781c */ /* 0x000fe40000703c20 */
[----:B------:R-:W-:Y:S02]  /*36b0*/  LOP3.LUT P1, RZ, R0, 0x7fffff, RZ, 0xc0, !PT ;  /* 0x007fffff00ff7812 */ /* 0x000fe4000782c0ff */
[----:B------:R-:W-:-:S04]  /*36c0*/  SEL R11, RZ, 0x1, !P0 ;  /* 0x00000001ff0b7807 */ /* 0x000fc80004000000 */
[----:B------:R-:W-:-:S04]  /*36d0*/  IADD3 R11, PT, PT, -R11, RZ, RZ ;  /* 0x000000ff0b0b7210 */ /* 0x000fc80007ffe1ff */
[----:B------:R-:W-:-:S13]  /*36e0*/  ISETP.GE.AND P0, PT, R11, RZ, PT ;  /* 0x000000ff0b00720c */ /* 0x000fda0003f06270 */
[----:B------:R-:W-:-:S04]  /*36f0*/  @!P0 IADD3 R53, PT, PT, R53, 0x1, RZ ;  /* 0x0000000135358810 */ /* 0x000fc80007ffe0ff */
[----:B------:R-:W-:-:S04]  /*3700*/  @!P1 SHF.L.U32 R53, R53, 0x1, RZ ;  /* 0x0000000135359819 */ /* 0x000fc800000006ff */
[----:B------:R-:W-:Y:S01]  /*3710*/  LOP3.LUT R53, R53, 0x80000000, R0, 0xf8, !PT ;  /* 0x8000000035357812 */ /* 0x000fe200078ef800 */
[----:B------:R-:W-:Y:S06]  /*3720*/  BRA `(.L_x_11) ;  /* 0x0000000000047947 */ /* 0x000fec0003800000 */
.L_x_12:
[----:B------:R0:W1:Y:S02]  /*3730*/  MUFU.RCP R53, R0 ;  /* 0x0000000000357308 */ /* 0x0000640000001000 */
.L_x_11:
[----:B------:R-:W-:Y:S05]  /*3740*/  BSYNC.RECONVERGENT B2 ;  /* 0x0000000000027941 */ /* 0x000fea0003800200 */
.L_x_9:
[----:B------:R-:W-:-:S04]  /*3750*/  MOV R41, 0x0 ;  /* 0x0000000000297802 */ /* 0x000fc80000000f00 */
[----:B01----:R-:W-:Y:S05]  /*3760*/  RET.REL.NODEC R40 `(_ZN3llm22flash_attention_v1_fwdILi128ELi16ELi32ELi32ELi4ELi4EEEvPfS1_S1_S1_S1_S1_f) ;  /* 0xffffffc828247950 */ /* 0x003fea0003c3ffff */
.L_x_13:
[----:B------:R-:W-:-:S00]  /*3770*/  BRA `(.L_x_13) ;  /* 0xfffffffc00fc7947 */ /* 0x000fc0000383ffff */
[----:B------:R-:W-:-:S00]  /*3780*/  NOP ;  /* 0x0000000000007918 */ /* 0x000fc00000000000 */
[----:B------:R-:W-:-:S00]  /*3790*/  NOP ;  /* 0x0000000000007918 */ /* 0x000fc00000000000 */
[----:B------:R-:W-:-:S00]  /*37a0*/  NOP ;  /* 0x0000000000007918 */ /* 0x000fc00000000000 */
[----:B------:R-:W-:-:S00]  /*37b0*/  NOP ;  /* 0x0000000000007918 */ /* 0x000fc00000000000 */
[----:B------:R-:W-:-:S00]  /*37c0*/  NOP ;  /* 0x0000000000007918 */ /* 0x000fc00000000000 */
[----:B------:R-:W-:-:S00]  /*37d0*/  NOP ;  /* 0x0000000000007918 */ /* 0x000fc00000000000 */
[----:B------:R-:W-:-:S00]  /*37e0*/  NOP ;  /* 0x0000000000007918 */ /* 0x000fc00000000000 */
[----:B------:R-:W-:-:S00]  /*37f0*/  NOP ;  /* 0x0000000000007918 */ /* 0x000fc00000000000 */
.L_x_14:


//--------------------- .nv.shared._ZN3llm22flash_attention_v1_fwdILi128ELi16ELi32ELi32ELi4ELi4EEEvPfS1_S1_S1_S1_S1_f --------------------------
	.section	.nv.shared._ZN3llm22flash_attention_v1_fwdILi128ELi16ELi32ELi32ELi4ELi4EEEvPfS1_S1_S1_S1_S1_f,"aw",@nobits
	.sectionflags	@""
	.align	16
	.zero		1024


//--------------------- .nv.shared.reserved.0     --------------------------
	.section	.nv.shared.reserved.0,"aw",@nobits
	.weak		__nv_reservedSMEM_offset_0_alias
	.size		__nv_reservedSMEM_offset_0_alias, 0, 64
	.other		__nv_reservedSMEM_offset_0_alias,@"STO_CUDA_RESERVED_SHARED STV_DEFAULT"
__nv_reservedSMEM_offset_0_alias:
	.zero		0
	.zero		64


//--------------------- .nv.constant0._ZN3llm22flash_attention_v1_fwdILi128ELi16ELi32ELi32ELi4ELi4EEEvPfS1_S1_S1_S1_S1_f --------------------------
	.section	.nv.constant0._ZN3llm22flash_attention_v1_fwdILi128ELi16ELi32ELi32ELi4ELi4EEEvPfS1_S1_S1_S1_S1_f,"a",@progbits
	.sectionflags	@""
	.align	4
.nv.constant0._ZN3llm22flash_attention_v1_fwdILi128ELi16ELi32ELi32ELi4ELi4EEEvPfS1_S1_S1_S1_S1_f:
	.zero		948


//--------------------- SYMBOLS --------------------------

	.type		.nv.reservedSmem.offset0,@object
	.size		.nv.reservedSmem.offset0,0x4
	.type		.nv.reservedSmem.cap,@object
	.size		.nv.reservedSmem.cap,0x4
